	.target	sm_100a

	.elftype	@"ET_EXEC"


//--------------------- .note.nv.tkinfo           --------------------------
	.section	.note.nv.tkinfo,"",@"SHT_NOTE"
	.sectionflags	@"SHF_NOTE_NV_TKINFO"
	.tkinfo
        /*0018*/ 	.word	0x00000002
        /*0030*/ 	.string	""
        /*0030*/ 	.string	"ptxas"
        /*0030*/ 	.string	"Cuda compilation tools, release 13.0, V13.0.88"
        /*0030*/ 	.string	"Build cuda_13.0.r13.0/compiler.36424714_0"
        /*0030*/ 	.string	"-arch sm_100a -m 64 "



//--------------------- .note.nv.cuinfo           --------------------------
	.section	.note.nv.cuinfo,"",@"SHT_NOTE"
	.sectionflags	@"SHF_NOTE_NV_CUINFO"
        /*0018*/ 	.short	0x0002
        /*001a*/ 	.short	0x0064
        /*001c*/ 	.short	0x0082
	.zero		2


//--------------------- .nv.info                  --------------------------
	.section	.nv.info,"",@"SHT_CUDA_INFO"
	.align	4


	//----- nvinfo : EIATTR_REGCOUNT
	.align		4
        /*0000*/ 	.byte	0x04, 0x2f
        /*0002*/ 	.short	(.L_19 - .L_18)
	.align		4
.L_18:
        /*0004*/ 	.word	index@(_ZN7cutlass13device_kernelINS_4conv6kernel13ConvUniversalINS1_16ConvProblemShapeILNS1_8OperatorE2ELi3EEENS1_10collective14CollectiveConvINS1_47MainloopSm100TmaUmmaWarpSpecializedImplicitGemmILS5_2ELi26ELi3ELi1ELi2EN4cute5tupleIJNSA_1CILi2EEENSC_ILi1EEESE_EEEEENSB_IJNSC_ILi64EEENSB_IJSH_EEENSB_IJNSC_ILi32EEEEEEEEENS_10bfloat16_tESM_NSA_8TiledMMAINSA_8MMA_AtomIJNSA_20SM100_MMA_F16BF16_SSISM_SM_fLi64ELi64ELNSA_4UMMA5MajorE1ELSR_1ELNSQ_7ScaleInE0ELSS_0EEEEEENSA_6LayoutINSB_IJSE_SE_SE_EEENSB_IJNSC_ILi0EEESX_SX_EEEEENSB_IJNSA_10UnderscoreES10_S10_EEEEENS7_6detail27Sm100ImplicitGemmTileTraitsINSA_13SM90_TMA_LOADENSA_14ComposedLayoutINSA_7SwizzleILi3ELi4ELi3EEENSA_18smem_ptr_flag_bitsILi16EEENSV_INSB_IJSH_NSC_ILi8EEEEEENSB_IJSE_SH_EEEEEEEvEENS14_INSA_30SM90_TMA_LOAD_IM2COL_MULTICASTES1F_vEEEENS_8epilogue10collective18CollectiveEpilogueINS1K_23Sm100TmaWarpSpecializedILi3ELi2ELi16ELb1ELb0EEEJSL_NSB_IJNSV_ISH_SE_EENSV_ISJ_SE_EEEEESM_NSB_IJlNSB_IJSE_lllEEESX_EEESM_S1T_NS1K_6fusion15FusionCallbacksIS1O_NS1U_17LinearCombinationISM_fSM_fLNS_15FloatRoundStyleE2EEESL_S1R_JEEENSA_5SM1004TMEM4LOAD26SM100_TMEM_LOAD_16dp256b4xES15_NS16_INS17_ILi2ELi4ELi3EEES1A_NSV_INSB_IJS1B_SJ_EEENSB_IJSJ_SE_EEEEEEENSA_17SM75_U32x4_LDSM_NENSA_14SM90_TMA_STOREES28_NSA_17SM90_U32x4_STSM_NENSA_39AutoVectorizingCopyWithAssumedAlignmentILi128EEEEEEvvEEEEvNT_6ParamsE)
        /*0008*/ 	.word	0x0000005e


	//----- nvinfo : EIATTR_FRAME_SIZE
	.align		4
.L_19:
        /*000c*/ 	.byte	0x04, 0x11
        /*000e*/ 	.short	(.L_21 - .L_20)
	.align		4
.L_20:
        /*0010*/ 	.word	index@($__internal_2_$__cuda_sm10x_tcgen05_guardrail_trap_unallocated_columns_being_dealloced)
        /*0014*/ 	.word	0x00000008


	//----- nvinfo : EIATTR_FRAME_SIZE
	.align		4
.L_21:
        /*0018*/ 	.byte	0x04, 0x11
        /*001a*/ 	.short	(.L_23 - .L_22)
	.align		4
.L_22:
        /*001c*/ 	.word	index@($__internal_1_$__cuda_sm10x_tcgen05_guardrail_trap_phase_invalid_during_alloc)
        /*0020*/ 	.word	0x00000008


	//----- nvinfo : EIATTR_FRAME_SIZE
	.align		4
.L_23:
        /*0024*/ 	.byte	0x04, 0x11
        /*0026*/ 	.short	(.L_25 - .L_24)
	.align		4
.L_24:
        /*0028*/ 	.word	index@($__internal_0_$__cuda_sm10x_tcgen05_guardrail_trap_col_being_dealloced_not_returned_by_alloc)
        /*002c*/ 	.word	0x00000008


	//----- nvinfo : EIATTR_FRAME_SIZE
	.align		4
.L_25:
        /*0030*/ 	.byte	0x04, 0x11
        /*0032*/ 	.short	(.L_27 - .L_26)
	.align		4
.L_26:
        /*0034*/ 	.word	index@(_ZN7cutlass13device_kernelINS_4conv6kernel13ConvUniversalINS1_16ConvProblemShapeILNS1_8OperatorE2ELi3EEENS1_10collective14CollectiveConvINS1_47MainloopSm100TmaUmmaWarpSpecializedImplicitGemmILS5_2ELi26ELi3ELi1ELi2EN4cute5tupleIJNSA_1CILi2EEENSC_ILi1EEESE_EEEEENSB_IJNSC_ILi64EEENSB_IJSH_EEENSB_IJNSC_ILi32EEEEEEEEENS_10bfloat16_tESM_NSA_8TiledMMAINSA_8MMA_AtomIJNSA_20SM100_MMA_F16BF16_SSISM_SM_fLi64ELi64ELNSA_4UMMA5MajorE1ELSR_1ELNSQ_7ScaleInE0ELSS_0EEEEEENSA_6LayoutINSB_IJSE_SE_SE_EEENSB_IJNSC_ILi0EEESX_SX_EEEEENSB_IJNSA_10UnderscoreES10_S10_EEEEENS7_6detail27Sm100ImplicitGemmTileTraitsINSA_13SM90_TMA_LOADENSA_14ComposedLayoutINSA_7SwizzleILi3ELi4ELi3EEENSA_18smem_ptr_flag_bitsILi16EEENSV_INSB_IJSH_NSC_ILi8EEEEEENSB_IJSE_SH_EEEEEEEvEENS14_INSA_30SM90_TMA_LOAD_IM2COL_MULTICASTES1F_vEEEENS_8epilogue10collective18CollectiveEpilogueINS1K_23Sm100TmaWarpSpecializedILi3ELi2ELi16ELb1ELb0EEEJSL_NSB_IJNSV_ISH_SE_EENSV_ISJ_SE_EEEEESM_NSB_IJlNSB_IJSE_lllEEESX_EEESM_S1T_NS1K_6fusion15FusionCallbacksIS1O_NS1U_17LinearCombinationISM_fSM_fLNS_15FloatRoundStyleE2EEESL_S1R_JEEENSA_5SM1004TMEM4LOAD26SM100_TMEM_LOAD_16dp256b4xES15_NS16_INS17_ILi2ELi4ELi3EEES1A_NSV_INSB_IJS1B_SJ_EEENSB_IJSJ_SE_EEEEEEENSA_17SM75_U32x4_LDSM_NENSA_14SM90_TMA_STOREES28_NSA_17SM90_U32x4_STSM_NENSA_39AutoVectorizingCopyWithAssumedAlignmentILi128EEEEEEvvEEEEvNT_6ParamsE)
        /*0038*/ 	.word	0x00000008


	//----- nvinfo : EIATTR_MIN_STACK_SIZE
	.align		4
.L_27:
        /*003c*/ 	.byte	0x04, 0x12
        /*003e*/ 	.short	(.L_29 - .L_28)
	.align		4
.L_28:
        /*0040*/ 	.word	index@(_ZN7cutlass13device_kernelINS_4conv6kernel13ConvUniversalINS1_16ConvProblemShapeILNS1_8OperatorE2ELi3EEENS1_10collective14CollectiveConvINS1_47MainloopSm100TmaUmmaWarpSpecializedImplicitGemmILS5_2ELi26ELi3ELi1ELi2EN4cute5tupleIJNSA_1CILi2EEENSC_ILi1EEESE_EEEEENSB_IJNSC_ILi64EEENSB_IJSH_EEENSB_IJNSC_ILi32EEEEEEEEENS_10bfloat16_tESM_NSA_8TiledMMAINSA_8MMA_AtomIJNSA_20SM100_MMA_F16BF16_SSISM_SM_fLi64ELi64ELNSA_4UMMA5MajorE1ELSR_1ELNSQ_7ScaleInE0ELSS_0EEEEEENSA_6LayoutINSB_IJSE_SE_SE_EEENSB_IJNSC_ILi0EEESX_SX_EEEEENSB_IJNSA_10UnderscoreES10_S10_EEEEENS7_6detail27Sm100ImplicitGemmTileTraitsINSA_13SM90_TMA_LOADENSA_14ComposedLayoutINSA_7SwizzleILi3ELi4ELi3EEENSA_18smem_ptr_flag_bitsILi16EEENSV_INSB_IJSH_NSC_ILi8EEEEEENSB_IJSE_SH_EEEEEEEvEENS14_INSA_30SM90_TMA_LOAD_IM2COL_MULTICASTES1F_vEEEENS_8epilogue10collective18CollectiveEpilogueINS1K_23Sm100TmaWarpSpecializedILi3ELi2ELi16ELb1ELb0EEEJSL_NSB_IJNSV_ISH_SE_EENSV_ISJ_SE_EEEEESM_NSB_IJlNSB_IJSE_lllEEESX_EEESM_S1T_NS1K_6fusion15FusionCallbacksIS1O_NS1U_17LinearCombinationISM_fSM_fLNS_15FloatRoundStyleE2EEESL_S1R_JEEENSA_5SM1004TMEM4LOAD26SM100_TMEM_LOAD_16dp256b4xES15_NS16_INS17_ILi2ELi4ELi3EEES1A_NSV_INSB_IJS1B_SJ_EEENSB_IJSJ_SE_EEEEEEENSA_17SM75_U32x4_LDSM_NENSA_14SM90_TMA_STOREES28_NSA_17SM90_U32x4_STSM_NENSA_39AutoVectorizingCopyWithAssumedAlignmentILi128EEEEEEvvEEEEvNT_6ParamsE)
        /*0044*/ 	.word	0x00000008
.L_29:


//--------------------- .nv.compat                --------------------------
	.section	.nv.compat,"",@"SHT_CUDA_COMPAT_INFO"
	.align	4
        /*0000*/ 	.byte	0x02, 0x09, 0x01, 0x00, 0x02, 0x02, 0x02, 0x00, 0x02, 0x05, 0x05, 0x00, 0x03, 0x07, 0x01, 0x01
        /*0010*/ 	.byte	0x02, 0x03, 0x01, 0x00, 0x02, 0x06, 0x01, 0x00, 0x04, 0x0b, 0x08, 0x00, 0x09, 0x00, 0x00, 0x00
        /*0020*/ 	.byte	0x00, 0x00, 0x00, 0x00


//--------------------- .nv.info._ZN7cutlass13device_kernelINS_4conv6kernel13ConvUniversalINS1_16ConvProblemShapeILNS1_8OperatorE2ELi3EEENS1_10collective14CollectiveConvINS1_47MainloopSm100TmaUmmaWarpSpecializedImplicitGemmILS5_2ELi26ELi3ELi1ELi2EN4cute5tupleIJNSA_1CILi2EEENSC_ILi1EEESE_EEEEENSB_IJNSC_ILi64EEENSB_IJSH_EEENSB_IJNSC_ILi32EEEEEEEEENS_10bfloat16_tESM_NSA_8TiledMMAINSA_8MMA_AtomIJNSA_20SM100_MMA_F16BF16_SSISM_SM_fLi64ELi64ELNSA_4UMMA5MajorE1ELSR_1ELNSQ_7ScaleInE0ELSS_0EEEEEENSA_6LayoutINSB_IJSE_SE_SE_EEENSB_IJNSC_ILi0EEESX_SX_EEEEENSB_IJNSA_10UnderscoreES10_S10_EEEEENS7_6detail27Sm100ImplicitGemmTileTraitsINSA_13SM90_TMA_LOADENSA_14ComposedLayoutINSA_7SwizzleILi3ELi4ELi3EEENSA_18smem_ptr_flag_bitsILi16EEENSV_INSB_IJSH_NSC_ILi8EEEEEENSB_IJSE_SH_EEEEEEEvEENS14_INSA_30SM90_TMA_LOAD_IM2COL_MULTICASTES1F_vEEEENS_8epilogue10collective18CollectiveEpilogueINS1K_23Sm100TmaWarpSpecializedILi3ELi2ELi16ELb1ELb0EEEJSL_NSB_IJNSV_ISH_SE_EENSV_ISJ_SE_EEEEESM_NSB_IJlNSB_IJSE_lllEEESX_EEESM_S1T_NS1K_6fusion15FusionCallbacksIS1O_NS1U_17LinearCombinationISM_fSM_fLNS_15FloatRoundStyleE2EEESL_S1R_JEEENSA_5SM1004TMEM4LOAD26SM100_TMEM_LOAD_16dp256b4xES15_NS16_INS17_ILi2ELi4ELi3EEES1A_NSV_INSB_IJS1B_SJ_EEENSB_IJSJ_SE_EEEEEEENSA_17SM75_U32x4_LDSM_NENSA_14SM90_TMA_STOREES28_NSA_17SM90_U32x4_STSM_NENSA_39AutoVectorizingCopyWithAssumedAlignmentILi128EEEEEEvvEEEEvNT_6ParamsE --------------------------
	.section	.nv.info._ZN7cutlass13device_kernelINS_4conv6kernel13ConvUniversalINS1_16ConvProblemShapeILNS1_8OperatorE2ELi3EEENS1_10collective14CollectiveConvINS1_47MainloopSm100TmaUmmaWarpSpecializedImplicitGemmILS5_2ELi26ELi3ELi1ELi2EN4cute5tupleIJNSA_1CILi2EEENSC_ILi1EEESE_EEEEENSB_IJNSC_ILi64EEENSB_IJSH_EEENSB_IJNSC_ILi32EEEEEEEEENS_10bfloat16_tESM_NSA_8TiledMMAINSA_8MMA_AtomIJNSA_20SM100_MMA_F16BF16_SSISM_SM_fLi64ELi64ELNSA_4UMMA5MajorE1ELSR_1ELNSQ_7ScaleInE0ELSS_0EEEEEENSA_6LayoutINSB_IJSE_SE_SE_EEENSB_IJNSC_ILi0EEESX_SX_EEEEENSB_IJNSA_10UnderscoreES10_S10_EEEEENS7_6detail27Sm100ImplicitGemmTileTraitsINSA_13SM90_TMA_LOADENSA_14ComposedLayoutINSA_7SwizzleILi3ELi4ELi3EEENSA_18smem_ptr_flag_bitsILi16EEENSV_INSB_IJSH_NSC_ILi8EEEEEENSB_IJSE_SH_EEEEEEEvEENS14_INSA_30SM90_TMA_LOAD_IM2COL_MULTICASTES1F_vEEEENS_8epilogue10collective18CollectiveEpilogueINS1K_23Sm100TmaWarpSpecializedILi3ELi2ELi16ELb1ELb0EEEJSL_NSB_IJNSV_ISH_SE_EENSV_ISJ_SE_EEEEESM_NSB_IJlNSB_IJSE_lllEEESX_EEESM_S1T_NS1K_6fusion15FusionCallbacksIS1O_NS1U_17LinearCombinationISM_fSM_fLNS_15FloatRoundStyleE2EEESL_S1R_JEEENSA_5SM1004TMEM4LOAD26SM100_TMEM_LOAD_16dp256b4xES15_NS16_INS17_ILi2ELi4ELi3EEES1A_NSV_INSB_IJS1B_SJ_EEENSB_IJSJ_SE_EEEEEEENSA_17SM75_U32x4_LDSM_NENSA_14SM90_TMA_STOREES28_NSA_17SM90_U32x4_STSM_NENSA_39AutoVectorizingCopyWithAssumedAlignmentILi128EEEEEEvvEEEEvNT_6ParamsE,"",@"SHT_CUDA_INFO"
	.sectionflags	@""
	.align	4


	//----- nvinfo : EIATTR_CUDA_API_VERSION
	.align		4
        /*0000*/ 	.byte	0x04, 0x37
        /*0002*/ 	.short	(.L_31 - .L_30)
.L_30:
        /*0004*/ 	.word	0x00000082


	//----- nvinfo : EIATTR_KPARAM_INFO
	.align		4
.L_31:
        /*0008*/ 	.byte	0x04, 0x17
        /*000a*/ 	.short	(.L_33 - .L_32)
.L_32:
        /*000c*/ 	.word	0x00000000
        /*0010*/ 	.short	0x0000
        /*0012*/ 	.short	0x0000
        /*0014*/ 	.byte	0x00, 0xf0, 0x01, 0x24


	//----- nvinfo : EIATTR_AT_ENTRY_FRAGMENTS
	.align		4
.L_33:
        /*0018*/ 	.byte	0x04, 0x4f
        /*001a*/ 	.short	(.L_35 - .L_34)


	//   ....[0]....
.L_34:
        /*001c*/ 	.word	0x00000006


	//----- nvinfo : EIATTR_RESERVED_SMEM_USED
	.align		4
.L_35:
        /*0020*/ 	.byte	0x01, 0x41
	.zero		2


	//----- nvinfo : EIATTR_SPARSE_MMA_MASK
	.align		4
        /*0024*/ 	.byte	0x03, 0x50
        /*0026*/ 	.short	0x0000


	//----- nvinfo : EIATTR_TCGEN05_1CTA_USED
	.align		4
        /*0028*/ 	.byte	0x01, 0x51
	.zero		2


	//----- nvinfo : EIATTR_MAXREG_COUNT
	.align		4
        /*002c*/ 	.byte	0x03, 0x1b
        /*002e*/ 	.short	0x00ff


	//----- nvinfo : EIATTR_NUM_BARRIERS
	.align		4
        /*0030*/ 	.byte	0x02, 0x4c
        /*0032*/ 	.byte	0x07
	.zero		1


	//----- nvinfo : EIATTR_EXTERNS
	.align		4
        /*0034*/ 	.byte	0x04, 0x0f
        /*0036*/ 	.short	(.L_37 - .L_36)


	//   ....[0]....
	.align		4
.L_36:
        /*0038*/ 	.word	index@(__assertfail)


	//----- nvinfo : EIATTR_MERCURY_ISA_VERSION
	.align		4
.L_37:
        /*003c*/ 	.byte	0x03, 0x5f
        /*003e*/ 	.short	0x0101


	//----- nvinfo : EIATTR_INT_WARP_WIDE_INSTR_OFFSETS
	.align		4
        /*0040*/ 	.byte	0x04, 0x31
        /*0042*/ 	.short	(.L_39 - .L_38)


	//   ....[0]....
.L_38:
        /*0044*/ 	.word	0x00004dd0


	//   ....[1]....
        /*0048*/ 	.word	0x00004df0


	//   ....[2]....
        /*004c*/ 	.word	0x00004e20


	//   ....[3]....
        /*0050*/ 	.word	0x00005a50


	//   ....[4]....
        /*0054*/ 	.word	0x00005d10


	//   ....[5]....
        /*0058*/ 	.word	0x00005d50


	//   ....[6]....
        /*005c*/ 	.word	0x00005fe0


	//   ....[7]....
        /*0060*/ 	.word	0x00005ff0


	//   ....[8]....
        /*0064*/ 	.word	0x00006ff0


	//----- nvinfo : EIATTR_COOP_GROUP_MASK_REGIDS
	.align		4
.L_39:
        /*0068*/ 	.byte	0x04, 0x29
        /*006a*/ 	.short	(.L_41 - .L_40)


	//   ....[0]....
.L_40:
        /*006c*/ 	.word	0xffffffff


	//   ....[1]....
        /*0070*/ 	.word	0xffffffff


	//   ....[2]....
        /*0074*/ 	.word	0xffffffff


	//   ....[3]....
        /*0078*/ 	.word	0xffffffff


	//   ....[4]....
        /*007c*/ 	.word	0xffffffff


	//   ....[5]....
        /*0080*/ 	.word	0xffffffff


	//   ....[6]....
        /*0084*/ 	.word	0xffffffff


	//   ....[7]....
        /*0088*/ 	.word	0xffffffff


	//   ....[8]....
        /*008c*/ 	.word	0xffffffff


	//   ....[9]....
        /*0090*/ 	.word	0xffffffff


	//   ....[10]....
        /*0094*/ 	.word	0xffffffff


	//   ....[11]....
        /*0098*/ 	.word	0xffffffff


	//   ....[12]....
        /*009c*/ 	.word	0xffffffff


	//----- nvinfo : EIATTR_COOP_GROUP_INSTR_OFFSETS
	.align		4
.L_41:
        /*00a0*/ 	.byte	0x04, 0x28
        /*00a2*/ 	.short	(.L_43 - .L_42)


	//   ....[0]....
.L_42:
        /*00a4*/ 	.word	0x000000a0


	//   ....[1]....
        /*00a8*/ 	.word	0x000004e0


	//   ....[2]....
        /*00ac*/ 	.word	0x00000960


	//   ....[3]....
        /*00b0*/ 	.word	0x00000ae0


	//   ....[4]....
        /*00b4*/ 	.word	0x00000be0


	//   ....[5]....
        /*00b8*/ 	.word	0x00000d30


	//   ....[6]....
        /*00bc*/ 	.word	0x00000f30


	//   ....[7]....
        /*00c0*/ 	.word	0x00002ae0


	//   ....[8]....
        /*00c4*/ 	.word	0x00004210


	//   ....[9]....
        /*00c8*/ 	.word	0x00004420


	//   ....[10]....
        /*00cc*/ 	.word	0x00004450


	//   ....[11]....
        /*00d0*/ 	.word	0x00004cb0


	//   ....[12]....
        /*00d4*/ 	.word	0x00004ef0


	//----- nvinfo : EIATTR_VRC_CTA_INIT_COUNT
	.align		4
.L_43:
        /*00d8*/ 	.byte	0x02, 0x4a
        /*00da*/ 	.byte	0x80
	.zero		1


	//----- nvinfo : EIATTR_SYSCALL_OFFSETS
	.align		4
        /*00dc*/ 	.byte	0x04, 0x46
        /*00de*/ 	.short	(.L_45 - .L_44)


	//   ....[0]....
.L_44:
        /*00e0*/ 	.word	0x000072a0


	//   ....[1]....
        /*00e4*/ 	.word	0x00007390


	//   ....[2]....
        /*00e8*/ 	.word	0x00007ae0


	//   ....[3]....
        /*00ec*/ 	.word	0x00008420


	//----- nvinfo : EIATTR_MBARRIER_INSTR_OFFSETS
	.align		4
.L_45:
        /*00f0*/ 	.byte	0x04, 0x39
        /*00f2*/ 	.short	(.L_47 - .L_46)


	//   ....[0]....
.L_46:
        /*00f4*/ 	.word	0x00000600
        /*00f8*/ 	.word	0x000000ff
        /*00fc*/ 	.word	0x00000000
        /*0100*/ 	.short	0x0100
        /*0102*/ 	.byte	0x07
	.zero		1


	//   ....[1]....
        /*0104*/ 	.word	0x00000610
        /*0108*/ 	.word	0x000000ff
        /*010c*/ 	.word	0x000000d0
        /*0110*/ 	.short	0x0100
        /*0112*/ 	.byte	0x07
	.zero		1


	//   ....[2]....
        /*0114*/ 	.word	0x00000620
        /*0118*/ 	.word	0x000000ff
        /*011c*/ 	.word	0x00000008
        /*0120*/ 	.short	0x0100
        /*0122*/ 	.byte	0x07
	.zero		1


	//   ....[3]....
        /*0124*/ 	.word	0x00000630
        /*0128*/ 	.word	0x000000ff
        /*012c*/ 	.word	0x000000d8
        /*0130*/ 	.short	0x0100
        /*0132*/ 	.byte	0x07
	.zero		1


	//   ....[4]....
        /*0134*/ 	.word	0x00000640
        /*0138*/ 	.word	0x000000ff
        /*013c*/ 	.word	0x00000010
        /*0140*/ 	.short	0x0100
        /*0142*/ 	.byte	0x07
	.zero		1


	//   ....[5]....
        /*0144*/ 	.word	0x00000650
        /*0148*/ 	.word	0x000000ff
        /*014c*/ 	.word	0x000000e0
        /*0150*/ 	.short	0x0100
        /*0152*/ 	.byte	0x07
	.zero		1


	//   ....[6]....
        /*0154*/ 	.word	0x00000660
        /*0158*/ 	.word	0x000000ff
        /*015c*/ 	.word	0x00000018
        /*0160*/ 	.short	0x0100
        /*0162*/ 	.byte	0x07
	.zero		1


	//   ....[7]....
        /*0164*/ 	.word	0x00000670
        /*0168*/ 	.word	0x000000ff
        /*016c*/ 	.word	0x000000e8
        /*0170*/ 	.short	0x0100
        /*0172*/ 	.byte	0x07
	.zero		1


	//   ....[8]....
        /*0174*/ 	.word	0x00000680
        /*0178*/ 	.word	0x000000ff
        /*017c*/ 	.word	0x00000020
        /*0180*/ 	.short	0x0100
        /*0182*/ 	.byte	0x07
	.zero		1


	//   ....[9]....
        /*0184*/ 	.word	0x00000690
        /*0188*/ 	.word	0x000000ff
        /*018c*/ 	.word	0x000000f0
        /*0190*/ 	.short	0x0100
        /*0192*/ 	.byte	0x07
	.zero		1


	//   ....[10]....
        /*0194*/ 	.word	0x000006a0
        /*0198*/ 	.word	0x000000ff
        /*019c*/ 	.word	0x00000028
        /*01a0*/ 	.short	0x0100
        /*01a2*/ 	.byte	0x07
	.zero		1


	//   ....[11]....
        /*01a4*/ 	.word	0x000006b0
        /*01a8*/ 	.word	0x000000ff
        /*01ac*/ 	.word	0x000000f8
        /*01b0*/ 	.short	0x0100
        /*01b2*/ 	.byte	0x07
	.zero		1


	//   ....[12]....
        /*01b4*/ 	.word	0x000006c0
        /*01b8*/ 	.word	0x000000ff
        /*01bc*/ 	.word	0x00000030
        /*01c0*/ 	.short	0x0100
        /*01c2*/ 	.byte	0x07
	.zero		1


	//   ....[13]....
        /*01c4*/ 	.word	0x000006d0
        /*01c8*/ 	.word	0x000000ff
        /*01cc*/ 	.word	0x00000100
        /*01d0*/ 	.short	0x0100
        /*01d2*/ 	.byte	0x07
	.zero		1


	//   ....[14]....
        /*01d4*/ 	.word	0x000006e0
        /*01d8*/ 	.word	0x000000ff
        /*01dc*/ 	.word	0x00000038
        /*01e0*/ 	.short	0x0100
        /*01e2*/ 	.byte	0x07
	.zero		1


	//   ....[15]....
        /*01e4*/ 	.word	0x000006f0
        /*01e8*/ 	.word	0x000000ff
        /*01ec*/ 	.word	0x00000108
        /*01f0*/ 	.short	0x0100
        /*01f2*/ 	.byte	0x07
	.zero		1


	//   ....[16]....
        /*01f4*/ 	.word	0x00000700
        /*01f8*/ 	.word	0x000000ff
        /*01fc*/ 	.word	0x00000040
        /*0200*/ 	.short	0x0100
        /*0202*/ 	.byte	0x07
	.zero		1


	//   ....[17]....
        /*0204*/ 	.word	0x00000710
        /*0208*/ 	.word	0x000000ff
        /*020c*/ 	.word	0x00000110
        /*0210*/ 	.short	0x0100
        /*0212*/ 	.byte	0x07
	.zero		1


	//   ....[18]....
        /*0214*/ 	.word	0x00000720
        /*0218*/ 	.word	0x000000ff
        /*021c*/ 	.word	0x00000048
        /*0220*/ 	.short	0x0100
        /*0222*/ 	.byte	0x07
	.zero		1


	//   ....[19]....
        /*0224*/ 	.word	0x00000730
        /*0228*/ 	.word	0x000000ff
        /*022c*/ 	.word	0x00000118
        /*0230*/ 	.short	0x0100
        /*0232*/ 	.byte	0x07
	.zero		1


	//   ....[20]....
        /*0234*/ 	.word	0x00000740
        /*0238*/ 	.word	0x000000ff
        /*023c*/ 	.word	0x00000050
        /*0240*/ 	.short	0x0100
        /*0242*/ 	.byte	0x07
	.zero		1


	//   ....[21]....
        /*0244*/ 	.word	0x00000750
        /*0248*/ 	.word	0x000000ff
        /*024c*/ 	.word	0x00000120
        /*0250*/ 	.short	0x0100
        /*0252*/ 	.byte	0x07
	.zero		1


	//   ....[22]....
        /*0254*/ 	.word	0x00000760
        /*0258*/ 	.word	0x000000ff
        /*025c*/ 	.word	0x00000058
        /*0260*/ 	.short	0x0100
        /*0262*/ 	.byte	0x07
	.zero		1


	//   ....[23]....
        /*0264*/ 	.word	0x00000770
        /*0268*/ 	.word	0x000000ff
        /*026c*/ 	.word	0x00000128
        /*0270*/ 	.short	0x0100
        /*0272*/ 	.byte	0x07
	.zero		1


	//   ....[24]....
        /*0274*/ 	.word	0x00000780
        /*0278*/ 	.word	0x000000ff
        /*027c*/ 	.word	0x00000060
        /*0280*/ 	.short	0x0100
        /*0282*/ 	.byte	0x07
	.zero		1


	//   ....[25]....
        /*0284*/ 	.word	0x00000790
        /*0288*/ 	.word	0x000000ff
        /*028c*/ 	.word	0x00000130
        /*0290*/ 	.short	0x0100
        /*0292*/ 	.byte	0x07
	.zero		1


	//   ....[26]....
        /*0294*/ 	.word	0x000007a0
        /*0298*/ 	.word	0x000000ff
        /*029c*/ 	.word	0x00000068
        /*02a0*/ 	.short	0x0100
        /*02a2*/ 	.byte	0x07
	.zero		1


	//   ....[27]....
        /*02a4*/ 	.word	0x000007b0
        /*02a8*/ 	.word	0x000000ff
        /*02ac*/ 	.word	0x00000138
        /*02b0*/ 	.short	0x0100
        /*02b2*/ 	.byte	0x07
	.zero		1


	//   ....[28]....
        /*02b4*/ 	.word	0x000007c0
        /*02b8*/ 	.word	0x000000ff
        /*02bc*/ 	.word	0x00000070
        /*02c0*/ 	.short	0x0100
        /*02c2*/ 	.byte	0x07
	.zero		1


	//   ....[29]....
        /*02c4*/ 	.word	0x000007d0
        /*02c8*/ 	.word	0x000000ff
        /*02cc*/ 	.word	0x00000140
        /*02d0*/ 	.short	0x0100
        /*02d2*/ 	.byte	0x07
	.zero		1


	//   ....[30]....
        /*02d4*/ 	.word	0x000007e0
        /*02d8*/ 	.word	0x000000ff
        /*02dc*/ 	.word	0x00000078
        /*02e0*/ 	.short	0x0100
        /*02e2*/ 	.byte	0x07
	.zero		1


	//   ....[31]....
        /*02e4*/ 	.word	0x000007f0
        /*02e8*/ 	.word	0x000000ff
        /*02ec*/ 	.word	0x00000148
        /*02f0*/ 	.short	0x0100
        /*02f2*/ 	.byte	0x07
	.zero		1


	//   ....[32]....
        /*02f4*/ 	.word	0x00000800
        /*02f8*/ 	.word	0x000000ff
        /*02fc*/ 	.word	0x00000080
        /*0300*/ 	.short	0x0100
        /*0302*/ 	.byte	0x07
	.zero		1


	//   ....[33]....
        /*0304*/ 	.word	0x00000810
        /*0308*/ 	.word	0x000000ff
        /*030c*/ 	.word	0x00000150
        /*0310*/ 	.short	0x0100
        /*0312*/ 	.byte	0x07
	.zero		1


	//   ....[34]....
        /*0314*/ 	.word	0x00000820
        /*0318*/ 	.word	0x000000ff
        /*031c*/ 	.word	0x00000088
        /*0320*/ 	.short	0x0100
        /*0322*/ 	.byte	0x07
	.zero		1


	//   ....[35]....
        /*0324*/ 	.word	0x00000830
        /*0328*/ 	.word	0x000000ff
        /*032c*/ 	.word	0x00000158
        /*0330*/ 	.short	0x0100
        /*0332*/ 	.byte	0x07
	.zero		1


	//   ....[36]....
        /*0334*/ 	.word	0x00000840
        /*0338*/ 	.word	0x000000ff
        /*033c*/ 	.word	0x00000090
        /*0340*/ 	.short	0x0100
        /*0342*/ 	.byte	0x07
	.zero		1


	//   ....[37]....
        /*0344*/ 	.word	0x00000850
        /*0348*/ 	.word	0x000000ff
        /*034c*/ 	.word	0x00000160
        /*0350*/ 	.short	0x0100
        /*0352*/ 	.byte	0x07
	.zero		1


	//   ....[38]....
        /*0354*/ 	.word	0x00000860
        /*0358*/ 	.word	0x000000ff
        /*035c*/ 	.word	0x00000098
        /*0360*/ 	.short	0x0100
        /*0362*/ 	.byte	0x07
	.zero		1


	//   ....[39]....
        /*0364*/ 	.word	0x00000870
        /*0368*/ 	.word	0x000000ff
        /*036c*/ 	.word	0x00000168
        /*0370*/ 	.short	0x0100
        /*0372*/ 	.byte	0x07
	.zero		1


	//   ....[40]....
        /*0374*/ 	.word	0x00000880
        /*0378*/ 	.word	0x000000ff
        /*037c*/ 	.word	0x000000a0
        /*0380*/ 	.short	0x0100
        /*0382*/ 	.byte	0x07
	.zero		1


	//   ....[41]....
        /*0384*/ 	.word	0x00000890
        /*0388*/ 	.word	0x000000ff
        /*038c*/ 	.word	0x00000170
        /*0390*/ 	.short	0x0100
        /*0392*/ 	.byte	0x07
	.zero		1


	//   ....[42]....
        /*0394*/ 	.word	0x000008a0
        /*0398*/ 	.word	0x000000ff
        /*039c*/ 	.word	0x000000a8
        /*03a0*/ 	.short	0x0100
        /*03a2*/ 	.byte	0x07
	.zero		1


	//   ....[43]....
        /*03a4*/ 	.word	0x000008b0
        /*03a8*/ 	.word	0x000000ff
        /*03ac*/ 	.word	0x00000178
        /*03b0*/ 	.short	0x0100
        /*03b2*/ 	.byte	0x07
	.zero		1


	//   ....[44]....
        /*03b4*/ 	.word	0x000008c0
        /*03b8*/ 	.word	0x000000ff
        /*03bc*/ 	.word	0x000000b0
        /*03c0*/ 	.short	0x0100
        /*03c2*/ 	.byte	0x07
	.zero		1


	//   ....[45]....
        /*03c4*/ 	.word	0x000008d0
        /*03c8*/ 	.word	0x000000ff
        /*03cc*/ 	.word	0x00000180
        /*03d0*/ 	.short	0x0100
        /*03d2*/ 	.byte	0x07
	.zero		1


	//   ....[46]....
        /*03d4*/ 	.word	0x000008e0
        /*03d8*/ 	.word	0x000000ff
        /*03dc*/ 	.word	0x000000b8
        /*03e0*/ 	.short	0x0100
        /*03e2*/ 	.byte	0x07
	.zero		1


	//   ....[47]....
        /*03e4*/ 	.word	0x000008f0
        /*03e8*/ 	.word	0x000000ff
        /*03ec*/ 	.word	0x00000188
        /*03f0*/ 	.short	0x0100
        /*03f2*/ 	.byte	0x07
	.zero		1


	//   ....[48]....
        /*03f4*/ 	.word	0x00000900
        /*03f8*/ 	.word	0x000000ff
        /*03fc*/ 	.word	0x000000c0
        /*0400*/ 	.short	0x0100
        /*0402*/ 	.byte	0x07
	.zero		1


	//   ....[49]....
        /*0404*/ 	.word	0x00000910
        /*0408*/ 	.word	0x000000ff
        /*040c*/ 	.word	0x00000190
        /*0410*/ 	.short	0x0100
        /*0412*/ 	.byte	0x07
	.zero		1


	//   ....[50]....
        /*0414*/ 	.word	0x00000920
        /*0418*/ 	.word	0x000000ff
        /*041c*/ 	.word	0x000000c8
        /*0420*/ 	.short	0x0100
        /*0422*/ 	.byte	0x07
	.zero		1


	//   ....[51]....
        /*0424*/ 	.word	0x00000930
        /*0428*/ 	.word	0x000000ff
        /*042c*/ 	.word	0x00000198
        /*0430*/ 	.short	0x0100
        /*0432*/ 	.byte	0x07
	.zero		1


	//   ....[52]....
        /*0434*/ 	.word	0x00000a70
        /*0438*/ 	.word	0x000000ff
        /*043c*/ 	.word	0x000001a0
        /*0440*/ 	.short	0x0100
        /*0442*/ 	.byte	0x07
	.zero		1


	//   ....[53]....
        /*0444*/ 	.word	0x00000a80
        /*0448*/ 	.word	0x000000ff
        /*044c*/ 	.word	0x000001b8
        /*0450*/ 	.short	0x0100
        /*0452*/ 	.byte	0x07
	.zero		1


	//   ....[54]....
        /*0454*/ 	.word	0x00000a90
        /*0458*/ 	.word	0x000000ff
        /*045c*/ 	.word	0x000001a8
        /*0460*/ 	.short	0x0100
        /*0462*/ 	.byte	0x07
	.zero		1


	//   ....[55]....
        /*0464*/ 	.word	0x00000aa0
        /*0468*/ 	.word	0x000000ff
        /*046c*/ 	.word	0x000001c0
        /*0470*/ 	.short	0x0100
        /*0472*/ 	.byte	0x07
	.zero		1


	//   ....[56]....
        /*0474*/ 	.word	0x00000ab0
        /*0478*/ 	.word	0x000000ff
        /*047c*/ 	.word	0x000001b0
        /*0480*/ 	.short	0x0100
        /*0482*/ 	.byte	0x07
	.zero		1


	//   ....[57]....
        /*0484*/ 	.word	0x00000ac0
        /*0488*/ 	.word	0x000000ff
        /*048c*/ 	.word	0x000001c8
        /*0490*/ 	.short	0x0100
        /*0492*/ 	.byte	0x07
	.zero		1


	//   ....[58]....
        /*0494*/ 	.word	0x00000bb0
        /*0498*/ 	.word	0x000000ff
        /*049c*/ 	.word	0x000001d0
        /*04a0*/ 	.short	0x0100
        /*04a2*/ 	.byte	0x06
	.zero		1


	//   ....[59]....
        /*04a4*/ 	.word	0x00000bc0
        /*04a8*/ 	.word	0x000000ff
        /*04ac*/ 	.word	0x000001d8
        /*04b0*/ 	.short	0x0100
        /*04b2*/ 	.byte	0x06
	.zero		1


	//   ....[60]....
        /*04b4*/ 	.word	0x00000d00
        /*04b8*/ 	.word	0x000000ff
        /*04bc*/ 	.word	0x000001e0
        /*04c0*/ 	.short	0x0100
        /*04c2*/ 	.byte	0x06
	.zero		1


	//   ....[61]....
        /*04c4*/ 	.word	0x00000d10
        /*04c8*/ 	.word	0x000000ff
        /*04cc*/ 	.word	0x000001e8
        /*04d0*/ 	.short	0x0100
        /*04d2*/ 	.byte	0x06
	.zero		1


	//   ....[62]....
        /*04d4*/ 	.word	0x00000e40
        /*04d8*/ 	.word	0x000000ff
        /*04dc*/ 	.word	0x000001f0
        /*04e0*/ 	.short	0x0100
        /*04e2*/ 	.byte	0x07
	.zero		1


	//   ....[63]....
        /*04e4*/ 	.word	0x00000e50
        /*04e8*/ 	.word	0x000000ff
        /*04ec*/ 	.word	0x00000200
        /*04f0*/ 	.short	0x0100
        /*04f2*/ 	.byte	0x07
	.zero		1


	//   ....[64]....
        /*04f4*/ 	.word	0x00000e60
        /*04f8*/ 	.word	0x000000ff
        /*04fc*/ 	.word	0x000001f8
        /*0500*/ 	.short	0x0100
        /*0502*/ 	.byte	0x07
	.zero		1


	//   ....[65]....
        /*0504*/ 	.word	0x00000e70
        /*0508*/ 	.word	0x000000ff
        /*050c*/ 	.word	0x00000208
        /*0510*/ 	.short	0x0100
        /*0512*/ 	.byte	0x07
	.zero		1


	//   ....[66]....
        /*0514*/ 	.word	0x00001c70
        /*0518*/ 	.word	0x000000ff
        /*051c*/ 	.word	0x000000d0
        /*0520*/ 	.short	0x010a
        /*0522*/ 	.byte	0x04
	.zero		1


	//   ....[67]....
        /*0524*/ 	.word	0x00001ff0
        /*0528*/ 	.word	0x000000ff
        /*052c*/ 	.word	0x000000d0
        /*0530*/ 	.short	0x010a
        /*0532*/ 	.byte	0x25
	.zero		1


	//   ....[68]....
        /*0534*/ 	.word	0x00002190
        /*0538*/ 	.word	0x000000ff
        /*053c*/ 	.word	0x000000d0
        /*0540*/ 	.short	0x010a
        /*0542*/ 	.byte	0x11
	.zero		1


	//   ....[69]....
        /*0544*/ 	.word	0x00002480
        /*0548*/ 	.word	0x000000ff
        /*054c*/ 	.word	0x000001d8
        /*0550*/ 	.short	0x0101
        /*0552*/ 	.byte	0x2d
	.zero		1


	//   ....[70]....
        /*0554*/ 	.word	0x000024a0
        /*0558*/ 	.word	0x000000ff
        /*055c*/ 	.word	0x000000d0
        /*0560*/ 	.short	0x010a
        /*0562*/ 	.byte	0x04
	.zero		1


	//   ....[71]....
        /*0564*/ 	.word	0x00002650
        /*0568*/ 	.word	0x000000ff
        /*056c*/ 	.word	0x000000d0
        /*0570*/ 	.short	0x010a
        /*0572*/ 	.byte	0x29
	.zero		1


	//   ....[72]....
        /*0574*/ 	.word	0x000027f0
        /*0578*/ 	.word	0x000000ff
        /*057c*/ 	.word	0x000000d0
        /*0580*/ 	.short	0x010a
        /*0582*/ 	.byte	0x09
	.zero		1


	//   ....[73]....
        /*0584*/ 	.word	0x00002af0
        /*0588*/ 	.word	0x000000ff
        /*058c*/ 	.word	0x000001e0
        /*0590*/ 	.short	0x010a
        /*0592*/ 	.byte	0x2d
	.zero		1


	//   ....[74]....
        /*0594*/ 	.word	0x00002bb0
        /*0598*/ 	.word	0x000000ff
        /*059c*/ 	.word	0x00000000
        /*05a0*/ 	.short	0x0101
        /*05a2*/ 	.byte	0x04
	.zero		1


	//   ....[75]....
        /*05a4*/ 	.word	0x00003090
        /*05a8*/ 	.word	0x000000ff
        /*05ac*/ 	.word	0x00000000
        /*05b0*/ 	.short	0x010a
        /*05b2*/ 	.byte	0x04
	.zero		1


	//   ....[76]....
        /*05b4*/ 	.word	0x00003120
        /*05b8*/ 	.word	0x000000ff
        /*05bc*/ 	.word	0x00000000
        /*05c0*/ 	.short	0x010a
        /*05c2*/ 	.byte	0x04
	.zero		1


	//   ....[77]....
        /*05c4*/ 	.word	0x000031b0
        /*05c8*/ 	.word	0x000000ff
        /*05cc*/ 	.word	0x00000000
        /*05d0*/ 	.short	0x010a
        /*05d2*/ 	.byte	0x04
	.zero		1


	//   ....[78]....
        /*05d4*/ 	.word	0x00003240
        /*05d8*/ 	.word	0x000000ff
        /*05dc*/ 	.word	0x00000000
        /*05e0*/ 	.short	0x010a
        /*05e2*/ 	.byte	0x04
	.zero		1


	//   ....[79]....
        /*05e4*/ 	.word	0x000032d0
        /*05e8*/ 	.word	0x000000ff
        /*05ec*/ 	.word	0x00000000
        /*05f0*/ 	.short	0x010a
        /*05f2*/ 	.byte	0x04
	.zero		1


	//   ....[80]....
        /*05f4*/ 	.word	0x00003360
        /*05f8*/ 	.word	0x000000ff
        /*05fc*/ 	.word	0x00000000
        /*0600*/ 	.short	0x010a
        /*0602*/ 	.byte	0x04
	.zero		1


	//   ....[81]....
        /*0604*/ 	.word	0x000033f0
        /*0608*/ 	.word	0x000000ff
        /*060c*/ 	.word	0x00000000
        /*0610*/ 	.short	0x010a
        /*0612*/ 	.byte	0x04
	.zero		1


	//   ....[82]....
        /*0614*/ 	.word	0x00003480
        /*0618*/ 	.word	0x000000ff
        /*061c*/ 	.word	0x00000000
        /*0620*/ 	.short	0x010a
        /*0622*/ 	.byte	0x04
	.zero		1


	//   ....[83]....
        /*0624*/ 	.word	0x00003510
        /*0628*/ 	.word	0x000000ff
        /*062c*/ 	.word	0x00000000
        /*0630*/ 	.short	0x010a
        /*0632*/ 	.byte	0x04
	.zero		1


	//   ....[84]....
        /*0634*/ 	.word	0x000035a0
        /*0638*/ 	.word	0x000000ff
        /*063c*/ 	.word	0x00000000
        /*0640*/ 	.short	0x010a
        /*0642*/ 	.byte	0x04
	.zero		1


	//   ....[85]....
        /*0644*/ 	.word	0x00003630
        /*0648*/ 	.word	0x000000ff
        /*064c*/ 	.word	0x00000000
        /*0650*/ 	.short	0x010a
        /*0652*/ 	.byte	0x04
	.zero		1


	//   ....[86]....
        /*0654*/ 	.word	0x000036c0
        /*0658*/ 	.word	0x000000ff
        /*065c*/ 	.word	0x00000000
        /*0660*/ 	.short	0x010a
        /*0662*/ 	.byte	0x04
	.zero		1


	//   ....[87]....
        /*0664*/ 	.word	0x00003750
        /*0668*/ 	.word	0x000000ff
        /*066c*/ 	.word	0x00000000
        /*0670*/ 	.short	0x010a
        /*0672*/ 	.byte	0x04
	.zero		1


	//   ....[88]....
        /*0674*/ 	.word	0x000037e0
        /*0678*/ 	.word	0x000000ff
        /*067c*/ 	.word	0x00000000
        /*0680*/ 	.short	0x010a
        /*0682*/ 	.byte	0x04
	.zero		1


	//   ....[89]....
        /*0684*/ 	.word	0x00003870
        /*0688*/ 	.word	0x000000ff
        /*068c*/ 	.word	0x00000000
        /*0690*/ 	.short	0x010a
        /*0692*/ 	.byte	0x04
	.zero		1


	//   ....[90]....
        /*0694*/ 	.word	0x00003900
        /*0698*/ 	.word	0x000000ff
        /*069c*/ 	.word	0x00000000
        /*06a0*/ 	.short	0x010a
        /*06a2*/ 	.byte	0x04
	.zero		1


	//   ....[91]....
        /*06a4*/ 	.word	0x00003990
        /*06a8*/ 	.word	0x000000ff
        /*06ac*/ 	.word	0x00000000
        /*06b0*/ 	.short	0x010a
        /*06b2*/ 	.byte	0x04
	.zero		1


	//   ....[92]....
        /*06b4*/ 	.word	0x00003a20
        /*06b8*/ 	.word	0x000000ff
        /*06bc*/ 	.word	0x00000000
        /*06c0*/ 	.short	0x010a
        /*06c2*/ 	.byte	0x04
	.zero		1


	//   ....[93]....
        /*06c4*/ 	.word	0x00003ab0
        /*06c8*/ 	.word	0x000000ff
        /*06cc*/ 	.word	0x00000000
        /*06d0*/ 	.short	0x010a
        /*06d2*/ 	.byte	0x04
	.zero		1


	//   ....[94]....
        /*06d4*/ 	.word	0x00003b40
        /*06d8*/ 	.word	0x000000ff
        /*06dc*/ 	.word	0x00000000
        /*06e0*/ 	.short	0x010a
        /*06e2*/ 	.byte	0x04
	.zero		1


	//   ....[95]....
        /*06e4*/ 	.word	0x00003bd0
        /*06e8*/ 	.word	0x000000ff
        /*06ec*/ 	.word	0x00000000
        /*06f0*/ 	.short	0x010a
        /*06f2*/ 	.byte	0x04
	.zero		1


	//   ....[96]....
        /*06f4*/ 	.word	0x00003c60
        /*06f8*/ 	.word	0x000000ff
        /*06fc*/ 	.word	0x00000000
        /*0700*/ 	.short	0x010a
        /*0702*/ 	.byte	0x04
	.zero		1


	//   ....[97]....
        /*0704*/ 	.word	0x00003cf0
        /*0708*/ 	.word	0x000000ff
        /*070c*/ 	.word	0x00000000
        /*0710*/ 	.short	0x010a
        /*0712*/ 	.byte	0x04
	.zero		1


	//   ....[98]....
        /*0714*/ 	.word	0x00003d80
        /*0718*/ 	.word	0x000000ff
        /*071c*/ 	.word	0x00000000
        /*0720*/ 	.short	0x010a
        /*0722*/ 	.byte	0x04
	.zero		1


	//   ....[99]....
        /*0724*/ 	.word	0x00003e10
        /*0728*/ 	.word	0x000000ff
        /*072c*/ 	.word	0x00000000
        /*0730*/ 	.short	0x010a
        /*0732*/ 	.byte	0x04
	.zero		1


	//   ....[100]....
        /*0734*/ 	.word	0x00003eb0
        /*0738*/ 	.word	0x00000000
        /*073c*/ 	.word	0x00000000
        /*0740*/ 	.short	0x010a
        /*0742*/ 	.byte	0xff
	.zero		1


	//   ....[101]....
        /*0744*/ 	.word	0x00003fe0
        /*0748*/ 	.word	0x000000ff
        /*074c*/ 	.word	0x000001e8
        /*0750*/ 	.short	0x010a
        /*0752*/ 	.byte	0x2e
	.zero		1


	//   ....[102]....
        /*0754*/ 	.word	0x00004080
        /*0758*/ 	.word	0x000000ff
        /*075c*/ 	.word	0x000001e0
        /*0760*/ 	.short	0x010a
        /*0762*/ 	.byte	0x2e
	.zero		1


	//   ....[103]....
        /*0764*/ 	.word	0x00004120
        /*0768*/ 	.word	0x000000ff
        /*076c*/ 	.word	0x00000000
        /*0770*/ 	.short	0x0101
        /*0772*/ 	.byte	0x06
	.zero		1


	//   ....[104]....
        /*0774*/ 	.word	0x00004160
        /*0778*/ 	.word	0x000000ff
        /*077c*/ 	.word	0x000001e8
        /*0780*/ 	.short	0x0106
        /*0782*/ 	.byte	0x2e
	.zero		1


	//   ....[105]....
        /*0784*/ 	.word	0x000041a0
        /*0788*/ 	.word	0x00000000
        /*078c*/ 	.word	0x000001e8
        /*0790*/ 	.short	0x010a
        /*0792*/ 	.byte	0xff
	.zero		1


	//   ....[106]....
        /*0794*/ 	.word	0x000046b0
        /*0798*/ 	.word	0x000000ff
        /*079c*/ 	.word	0x000001e0
        /*07a0*/ 	.short	0x010a
        /*07a2*/ 	.byte	0x07
	.zero		1


	//   ....[107]....
        /*07a4*/ 	.word	0x00004760
        /*07a8*/ 	.word	0x000000ff
        /*07ac*/ 	.word	0x00000000
        /*07b0*/ 	.short	0x0101
        /*07b2*/ 	.byte	0x05
	.zero		1


	//   ....[108]....
        /*07b4*/ 	.word	0x00004770
        /*07b8*/ 	.word	0x000000ff
        /*07bc*/ 	.word	0x00000200
        /*07c0*/ 	.short	0x010a
        /*07c2*/ 	.byte	0x09
	.zero		1


	//   ....[109]....
        /*07c4*/ 	.word	0x000047f0
        /*07c8*/ 	.word	0x000000ff
        /*07cc*/ 	.word	0x00000000
        /*07d0*/ 	.short	0x010a
        /*07d2*/ 	.byte	0x04
	.zero		1


	//   ....[110]....
        /*07d4*/ 	.word	0x00004890
        /*07d8*/ 	.word	0x000000ff
        /*07dc*/ 	.word	0x00000000
        /*07e0*/ 	.short	0x010a
        /*07e2*/ 	.byte	0x08
	.zero		1


	//   ....[111]....
        /*07e4*/ 	.word	0x000049d0
        /*07e8*/ 	.word	0x000000ff
        /*07ec*/ 	.word	0x00000000
        /*07f0*/ 	.short	0x010a
        /*07f2*/ 	.byte	0x04
	.zero		1


	//   ....[112]....
        /*07f4*/ 	.word	0x00004c00
        /*07f8*/ 	.word	0x000000ff
        /*07fc*/ 	.word	0x00000000
        /*0800*/ 	.short	0x010a
        /*0802*/ 	.byte	0x05
	.zero		1


	//   ....[113]....
        /*0804*/ 	.word	0x00004c90
        /*0808*/ 	.word	0x000000ff
        /*080c*/ 	.word	0x00000000
        /*0810*/ 	.short	0x010a
        /*0812*/ 	.byte	0x06
	.zero		1


	//   ....[114]....
        /*0814*/ 	.word	0x000051b0
        /*0818*/ 	.word	0x000000ff
        /*081c*/ 	.word	0x000001e0
        /*0820*/ 	.short	0x010a
        /*0822*/ 	.byte	0x11
	.zero		1


	//   ....[115]....
        /*0824*/ 	.word	0x00005620
        /*0828*/ 	.word	0x000000ff
        /*082c*/ 	.word	0x00000000
        /*0830*/ 	.short	0x0101
        /*0832*/ 	.byte	0x10
	.zero		1


	//   ....[116]....
        /*0834*/ 	.word	0x00005950
        /*0838*/ 	.word	0x000000ff
        /*083c*/ 	.word	0x000001d8
        /*0840*/ 	.short	0x010a
        /*0842*/ 	.byte	0x11
	.zero		1


	//   ....[117]....
        /*0844*/ 	.word	0x00005cb0
        /*0848*/ 	.word	0x000000ff
        /*084c*/ 	.word	0x000001b8
        /*0850*/ 	.short	0x010a
        /*0852*/ 	.byte	0x16
	.zero		1


	//   ....[118]....
        /*0854*/ 	.word	0x00005e90
        /*0858*/ 	.word	0x000000ff
        /*085c*/ 	.word	0x000001a0
        /*0860*/ 	.short	0x010b
        /*0862*/ 	.byte	0x16
	.zero		1


	//   ....[119]....
        /*0864*/ 	.word	0x00005f20
        /*0868*/ 	.word	0x000000ff
        /*086c*/ 	.word	0x00000000
        /*0870*/ 	.short	0x0101
        /*0872*/ 	.byte	0x17
	.zero		1


	//   ....[120]....
        /*0874*/ 	.word	0x00005f60
        /*0878*/ 	.word	0x000000ff
        /*087c*/ 	.word	0x000001b8
        /*0880*/ 	.short	0x010a
        /*0882*/ 	.byte	0x14
	.zero		1


	//   ....[121]....
        /*0884*/ 	.word	0x00006140
        /*0888*/ 	.word	0x000000ff
        /*088c*/ 	.word	0x000001a0
        /*0890*/ 	.short	0x010b
        /*0892*/ 	.byte	0x14
	.zero		1


	//   ....[122]....
        /*0894*/ 	.word	0x00006180
        /*0898*/ 	.word	0x000000ff
        /*089c*/ 	.word	0x00000000
        /*08a0*/ 	.short	0x0101
        /*08a2*/ 	.byte	0x13
	.zero		1


	//   ....[123]....
        /*08a4*/ 	.word	0x00006200
        /*08a8*/ 	.word	0x000000ff
        /*08ac*/ 	.word	0x00000000
        /*08b0*/ 	.short	0x010a
        /*08b2*/ 	.byte	0x04
	.zero		1


	//   ....[124]....
        /*08b4*/ 	.word	0x00006290
        /*08b8*/ 	.word	0x000000ff
        /*08bc*/ 	.word	0x00000000
        /*08c0*/ 	.short	0x010a
        /*08c2*/ 	.byte	0x04
	.zero		1


	//   ....[125]....
        /*08c4*/ 	.word	0x00006330
        /*08c8*/ 	.word	0x00000000
        /*08cc*/ 	.word	0x00000000
        /*08d0*/ 	.short	0x010a
        /*08d2*/ 	.byte	0xff
	.zero		1


	//   ....[126]....
        /*08d4*/ 	.word	0x000066e0
        /*08d8*/ 	.word	0x000000ff
        /*08dc*/ 	.word	0x000001e0
        /*08e0*/ 	.short	0x010a
        /*08e2*/ 	.byte	0x33
	.zero		1


	//   ....[127]....
        /*08e4*/ 	.word	0x000067d0
        /*08e8*/ 	.word	0x000000ff
        /*08ec*/ 	.word	0x00000000
        /*08f0*/ 	.short	0x0101
        /*08f2*/ 	.byte	0x04
	.zero		1


	//   ....[128]....
        /*08f4*/ 	.word	0x00007790
        /*08f8*/ 	.word	0x00000000
        /*08fc*/ 	.word	0x000001a0
        /*0900*/ 	.short	0x010a
        /*0902*/ 	.byte	0xff
	.zero		1


	//   ....[129]....
        /*0904*/ 	.word	0x000077b0
        /*0908*/ 	.word	0x00000054
        /*090c*/ 	.word	0x000001f0
        /*0910*/ 	.short	0x010a
        /*0912*/ 	.byte	0xff
	.zero		1


	//   ....[130]....
        /*0914*/ 	.word	0x00007840
        /*0918*/ 	.word	0x00000000
        /*091c*/ 	.word	0x000001a0
        /*0920*/ 	.short	0x010a
        /*0922*/ 	.byte	0xff
	.zero		1


	//   ....[131]....
        /*0924*/ 	.word	0x000079c0
        /*0928*/ 	.word	0x00000054
        /*092c*/ 	.word	0x000001f0
        /*0930*/ 	.short	0x010a
        /*0932*/ 	.byte	0xff
	.zero		1


	//   ....[132]....
        /*0934*/ 	.word	0x000081a0
        /*0938*/ 	.word	0x00000000
        /*093c*/ 	.word	0x00000000
        /*0940*/ 	.short	0x0101
        /*0942*/ 	.byte	0xff
	.zero		1


	//   ....[133]....
        /*0944*/ 	.word	0x000081b0
        /*0948*/ 	.word	0x00000003
        /*094c*/ 	.word	0x000001a0
        /*0950*/ 	.short	0x010a
        /*0952*/ 	.byte	0xff
	.zero		1


	//   ....[134]....
        /*0954*/ 	.word	0x00008260
        /*0958*/ 	.word	0x00000003
        /*095c*/ 	.word	0x000001a0
        /*0960*/ 	.short	0x010a
        /*0962*/ 	.byte	0xff
	.zero		1


	//   ....[135]....
        /*0964*/ 	.word	0x00008590
        /*0968*/ 	.word	0x000000ff
        /*096c*/ 	.word	0x00000000
        /*0970*/ 	.short	0x0101
        /*0972*/ 	.byte	0x05
	.zero		1


	//   ....[136]....
        /*0974*/ 	.word	0x00008b30
        /*0978*/ 	.word	0x00000002
        /*097c*/ 	.word	0x00000000
        /*0980*/ 	.short	0x0101
        /*0982*/ 	.byte	0xff
	.zero		1


	//   ....[137]....
        /*0984*/ 	.word	0x00008d70
        /*0988*/ 	.word	0x000000ff
        /*098c*/ 	.word	0x00000000
        /*0990*/ 	.short	0x0101
        /*0992*/ 	.byte	0x04
	.zero		1


	//   ....[138]....
        /*0994*/ 	.word	0x00008da0
        /*0998*/ 	.word	0x00000003
        /*099c*/ 	.word	0x000000d0
        /*09a0*/ 	.short	0x010a
        /*09a2*/ 	.byte	0xff
	.zero		1


	//   ....[139]....
        /*09a4*/ 	.word	0x00008e00
        /*09a8*/ 	.word	0x00000004
        /*09ac*/ 	.word	0x000000d0
        /*09b0*/ 	.short	0x010a
        /*09b2*/ 	.byte	0xff
	.zero		1


	//   ....[140]....
        /*09b4*/ 	.word	0x00008e60
        /*09b8*/ 	.word	0x00000002
        /*09bc*/ 	.word	0x000001e0
        /*09c0*/ 	.short	0x010a
        /*09c2*/ 	.byte	0xff
	.zero		1


	//   ....[141]....
        /*09c4*/ 	.word	0x00008ec0
        /*09c8*/ 	.word	0x00000000
        /*09cc*/ 	.word	0x00000000
        /*09d0*/ 	.short	0x010a
        /*09d2*/ 	.byte	0xff
	.zero		1


	//   ....[142]....
        /*09d4*/ 	.word	0x00008f20
        /*09d8*/ 	.word	0x00000000
        /*09dc*/ 	.word	0x00000000
        /*09e0*/ 	.short	0x010a
        /*09e2*/ 	.byte	0xff
	.zero		1


	//   ....[143]....
        /*09e4*/ 	.word	0x00008f80
        /*09e8*/ 	.word	0x00000000
        /*09ec*/ 	.word	0x00000000
        /*09f0*/ 	.short	0x010a
        /*09f2*/ 	.byte	0xff
	.zero		1


	//   ....[144]....
        /*09f4*/ 	.word	0x00008fe0
        /*09f8*/ 	.word	0x00000000
        /*09fc*/ 	.word	0x00000000
        /*0a00*/ 	.short	0x010a
        /*0a02*/ 	.byte	0xff
	.zero		1


	//   ....[145]....
        /*0a04*/ 	.word	0x00009040
        /*0a08*/ 	.word	0x00000000
        /*0a0c*/ 	.word	0x00000000
        /*0a10*/ 	.short	0x010a
        /*0a12*/ 	.byte	0xff
	.zero		1


	//   ....[146]....
        /*0a14*/ 	.word	0x000090a0
        /*0a18*/ 	.word	0x00000000
        /*0a1c*/ 	.word	0x00000000
        /*0a20*/ 	.short	0x010a
        /*0a22*/ 	.byte	0xff
	.zero		1


	//   ....[147]....
        /*0a24*/ 	.word	0x00009100
        /*0a28*/ 	.word	0x00000000
        /*0a2c*/ 	.word	0x00000000
        /*0a30*/ 	.short	0x010a
        /*0a32*/ 	.byte	0xff
	.zero		1


	//   ....[148]....
        /*0a34*/ 	.word	0x00009160
        /*0a38*/ 	.word	0x00000000
        /*0a3c*/ 	.word	0x00000000
        /*0a40*/ 	.short	0x010a
        /*0a42*/ 	.byte	0xff
	.zero		1


	//   ....[149]....
        /*0a44*/ 	.word	0x000091c0
        /*0a48*/ 	.word	0x00000000
        /*0a4c*/ 	.word	0x00000000
        /*0a50*/ 	.short	0x010a
        /*0a52*/ 	.byte	0xff
	.zero		1


	//   ....[150]....
        /*0a54*/ 	.word	0x00009220
        /*0a58*/ 	.word	0x00000000
        /*0a5c*/ 	.word	0x00000000
        /*0a60*/ 	.short	0x010a
        /*0a62*/ 	.byte	0xff
	.zero		1


	//   ....[151]....
        /*0a64*/ 	.word	0x00009280
        /*0a68*/ 	.word	0x00000000
        /*0a6c*/ 	.word	0x00000000
        /*0a70*/ 	.short	0x010a
        /*0a72*/ 	.byte	0xff
	.zero		1


	//   ....[152]....
        /*0a74*/ 	.word	0x000092e0
        /*0a78*/ 	.word	0x00000000
        /*0a7c*/ 	.word	0x00000000
        /*0a80*/ 	.short	0x010a
        /*0a82*/ 	.byte	0xff
	.zero		1


	//   ....[153]....
        /*0a84*/ 	.word	0x00009340
        /*0a88*/ 	.word	0x00000000
        /*0a8c*/ 	.word	0x00000000
        /*0a90*/ 	.short	0x010a
        /*0a92*/ 	.byte	0xff
	.zero		1


	//   ....[154]....
        /*0a94*/ 	.word	0x000093a0
        /*0a98*/ 	.word	0x00000000
        /*0a9c*/ 	.word	0x00000000
        /*0aa0*/ 	.short	0x010a
        /*0aa2*/ 	.byte	0xff
	.zero		1


	//   ....[155]....
        /*0aa4*/ 	.word	0x00009400
        /*0aa8*/ 	.word	0x00000000
        /*0aac*/ 	.word	0x00000000
        /*0ab0*/ 	.short	0x010a
        /*0ab2*/ 	.byte	0xff
	.zero		1


	//   ....[156]....
        /*0ab4*/ 	.word	0x00009460
        /*0ab8*/ 	.word	0x00000000
        /*0abc*/ 	.word	0x00000000
        /*0ac0*/ 	.short	0x010a
        /*0ac2*/ 	.byte	0xff
	.zero		1


	//   ....[157]....
        /*0ac4*/ 	.word	0x000094c0
        /*0ac8*/ 	.word	0x00000000
        /*0acc*/ 	.word	0x00000000
        /*0ad0*/ 	.short	0x010a
        /*0ad2*/ 	.byte	0xff
	.zero		1


	//   ....[158]....
        /*0ad4*/ 	.word	0x00009520
        /*0ad8*/ 	.word	0x00000000
        /*0adc*/ 	.word	0x00000000
        /*0ae0*/ 	.short	0x010a
        /*0ae2*/ 	.byte	0xff
	.zero		1


	//   ....[159]....
        /*0ae4*/ 	.word	0x00009580
        /*0ae8*/ 	.word	0x00000000
        /*0aec*/ 	.word	0x00000000
        /*0af0*/ 	.short	0x010a
        /*0af2*/ 	.byte	0xff
	.zero		1


	//   ....[160]....
        /*0af4*/ 	.word	0x000095e0
        /*0af8*/ 	.word	0x00000000
        /*0afc*/ 	.word	0x00000000
        /*0b00*/ 	.short	0x010a
        /*0b02*/ 	.byte	0xff
	.zero		1


	//   ....[161]....
        /*0b04*/ 	.word	0x00009640
        /*0b08*/ 	.word	0x00000000
        /*0b0c*/ 	.word	0x00000000
        /*0b10*/ 	.short	0x010a
        /*0b12*/ 	.byte	0xff
	.zero		1


	//   ....[162]....
        /*0b14*/ 	.word	0x000096a0
        /*0b18*/ 	.word	0x00000000
        /*0b1c*/ 	.word	0x00000000
        /*0b20*/ 	.short	0x010a
        /*0b22*/ 	.byte	0xff
	.zero		1


	//   ....[163]....
        /*0b24*/ 	.word	0x00009700
        /*0b28*/ 	.word	0x00000000
        /*0b2c*/ 	.word	0x00000000
        /*0b30*/ 	.short	0x010a
        /*0b32*/ 	.byte	0xff
	.zero		1


	//   ....[164]....
        /*0b34*/ 	.word	0x00009760
        /*0b38*/ 	.word	0x00000000
        /*0b3c*/ 	.word	0x00000000
        /*0b40*/ 	.short	0x010a
        /*0b42*/ 	.byte	0xff
	.zero		1


	//   ....[165]....
        /*0b44*/ 	.word	0x000097c0
        /*0b48*/ 	.word	0x00000000
        /*0b4c*/ 	.word	0x00000000
        /*0b50*/ 	.short	0x010a
        /*0b52*/ 	.byte	0xff
	.zero		1


	//   ....[166]....
        /*0b54*/ 	.word	0x00009820
        /*0b58*/ 	.word	0x00000004
        /*0b5c*/ 	.word	0x000001e8
        /*0b60*/ 	.short	0x010a
        /*0b62*/ 	.byte	0xff
	.zero		1


	//   ....[167]....
        /*0b64*/ 	.word	0x00009880
        /*0b68*/ 	.word	0x00000004
        /*0b6c*/ 	.word	0x000001e0
        /*0b70*/ 	.short	0x010a
        /*0b72*/ 	.byte	0xff
	.zero		1


	//   ....[168]....
        /*0b74*/ 	.word	0x000098e0
        /*0b78*/ 	.word	0x00000000
        /*0b7c*/ 	.word	0x000001e0
        /*0b80*/ 	.short	0x010a
        /*0b82*/ 	.byte	0xff
	.zero		1


	//   ....[169]....
        /*0b84*/ 	.word	0x00009940
        /*0b88*/ 	.word	0x00000000
        /*0b8c*/ 	.word	0x00000200
        /*0b90*/ 	.short	0x010a
        /*0b92*/ 	.byte	0xff
	.zero		1


	//   ....[170]....
        /*0b94*/ 	.word	0x000099a0
        /*0b98*/ 	.word	0x00000000
        /*0b9c*/ 	.word	0x00000000
        /*0ba0*/ 	.short	0x010a
        /*0ba2*/ 	.byte	0xff
	.zero		1


	//   ....[171]....
        /*0ba4*/ 	.word	0x00009a00
        /*0ba8*/ 	.word	0x00000000
        /*0bac*/ 	.word	0x00000000
        /*0bb0*/ 	.short	0x010a
        /*0bb2*/ 	.byte	0xff
	.zero		1


	//   ....[172]....
        /*0bb4*/ 	.word	0x00009a60
        /*0bb8*/ 	.word	0x00000000
        /*0bbc*/ 	.word	0x00000000
        /*0bc0*/ 	.short	0x010a
        /*0bc2*/ 	.byte	0xff
	.zero		1


	//   ....[173]....
        /*0bc4*/ 	.word	0x00009ac0
        /*0bc8*/ 	.word	0x00000003
        /*0bcc*/ 	.word	0x000001e0
        /*0bd0*/ 	.short	0x010a
        /*0bd2*/ 	.byte	0xff
	.zero		1


	//   ....[174]....
        /*0bd4*/ 	.word	0x00009b20
        /*0bd8*/ 	.word	0x00000000
        /*0bdc*/ 	.word	0x000001d8
        /*0be0*/ 	.short	0x010a
        /*0be2*/ 	.byte	0xff
	.zero		1


	//   ....[175]....
        /*0be4*/ 	.word	0x00009b80
        /*0be8*/ 	.word	0x00000000
        /*0bec*/ 	.word	0x000001b8
        /*0bf0*/ 	.short	0x010a
        /*0bf2*/ 	.byte	0xff
	.zero		1


	//   ....[176]....
        /*0bf4*/ 	.word	0x00009be0
        /*0bf8*/ 	.word	0x00000003
        /*0bfc*/ 	.word	0x000001b8
        /*0c00*/ 	.short	0x010a
        /*0c02*/ 	.byte	0xff
	.zero		1


	//   ....[177]....
        /*0c04*/ 	.word	0x00009c40
        /*0c08*/ 	.word	0x00000000
        /*0c0c*/ 	.word	0x00000000
        /*0c10*/ 	.short	0x010a
        /*0c12*/ 	.byte	0xff
	.zero		1


	//   ....[178]....
        /*0c14*/ 	.word	0x00009ca0
        /*0c18*/ 	.word	0x00000000
        /*0c1c*/ 	.word	0x00000000
        /*0c20*/ 	.short	0x010a
        /*0c22*/ 	.byte	0xff
	.zero		1


	//   ....[179]....
        /*0c24*/ 	.word	0x00009d00
        /*0c28*/ 	.word	0x00000000
        /*0c2c*/ 	.word	0x000001e0
        /*0c30*/ 	.short	0x010a
        /*0c32*/ 	.byte	0xff
	.zero		1


	//   ....[180]....
        /*0c34*/ 	.word	0x00009d50
        /*0c38*/ 	.word	0x00000000
        /*0c3c*/ 	.word	0x000001a0
        /*0c40*/ 	.short	0x010a
        /*0c42*/ 	.byte	0xff
	.zero		1


	//   ....[181]....
        /*0c44*/ 	.word	0x00009da0
        /*0c48*/ 	.word	0x00000054
        /*0c4c*/ 	.word	0x000001f0
        /*0c50*/ 	.short	0x010a
        /*0c52*/ 	.byte	0xff
	.zero		1


	//   ....[182]....
        /*0c54*/ 	.word	0x00009df0
        /*0c58*/ 	.word	0x00000003
        /*0c5c*/ 	.word	0x000001a0
        /*0c60*/ 	.short	0x010a
        /*0c62*/ 	.byte	0xff
	.zero		1


	//----- nvinfo : EIATTR_NUM_MBARRIERS
	.align		4
.L_47:
        /*0c64*/ 	.byte	0x03, 0x38
        /*0c66*/ 	.short	0x0042


	//----- nvinfo : EIATTR_EXIT_INSTR_OFFSETS
	.align		4
        /*0c68*/ 	.byte	0x04, 0x1c
        /*0c6a*/ 	.short	(.L_49 - .L_48)


	//   ....[0]....
.L_48:
        /*0c6c*/ 	.word	0x00003ee0


	//   ....[1]....
        /*0c70*/ 	.word	0x00004170


	//   ....[2]....
        /*0c74*/ 	.word	0x000041d0


	//   ....[3]....
        /*0c78*/ 	.word	0x00004f00


	//   ....[4]....
        /*0c7c*/ 	.word	0x00006360


	//   ....[5]....
        /*0c80*/ 	.word	0x000063a0


	//   ....[6]....
        /*0c84*/ 	.word	0x00008c60


	//   ....[7]....
        /*0c88*/ 	.word	0x00008ce0


	//   ....[8]....
        /*0c8c*/ 	.word	0x00008d10


	//   ....[9]....
        /*0c90*/ 	.word	0x00008d80


	//----- nvinfo : EIATTR_MAX_THREADS
	.align		4
.L_49:
        /*0c94*/ 	.byte	0x04, 0x05
        /*0c96*/ 	.short	(.L_51 - .L_50)
.L_50:
        /*0c98*/ 	.word	0x00000100
        /*0c9c*/ 	.word	0x00000001
        /*0ca0*/ 	.word	0x00000001


	//----- nvinfo : EIATTR_CRS_STACK_SIZE
	.align		4
.L_51:
        /*0ca4*/ 	.byte	0x04, 0x1e
        /*0ca6*/ 	.short	(.L_53 - .L_52)
.L_52:
        /*0ca8*/ 	.word	0x00000000


	//----- nvinfo : EIATTR_CBANK_PARAM_SIZE
	.align		4
.L_53:
        /*0cac*/ 	.byte	0x03, 0x19
        /*0cae*/ 	.short	0x0900


	//----- nvinfo : EIATTR_PARAM_CBANK
	.align		4
        /*0cb0*/ 	.byte	0x04, 0x0a
        /*0cb2*/ 	.short	(.L_55 - .L_54)
	.align		4
.L_54:
        /*0cb4*/ 	.word	index@(.nv.constant0._ZN7cutlass13device_kernelINS_4conv6kernel13ConvUniversalINS1_16ConvProblemShapeILNS1_8OperatorE2ELi3EEENS1_10collective14CollectiveConvINS1_47MainloopSm100TmaUmmaWarpSpecializedImplicitGemmILS5_2ELi26ELi3ELi1ELi2EN4cute5tupleIJNSA_1CILi2EEENSC_ILi1EEESE_EEEEENSB_IJNSC_ILi64EEENSB_IJSH_EEENSB_IJNSC_ILi32EEEEEEEEENS_10bfloat16_tESM_NSA_8TiledMMAINSA_8MMA_AtomIJNSA_20SM100_MMA_F16BF16_SSISM_SM_fLi64ELi64ELNSA_4UMMA5MajorE1ELSR_1ELNSQ_7ScaleInE0ELSS_0EEEEEENSA_6LayoutINSB_IJSE_SE_SE_EEENSB_IJNSC_ILi0EEESX_SX_EEEEENSB_IJNSA_10UnderscoreES10_S10_EEEEENS7_6detail27Sm100ImplicitGemmTileTraitsINSA_13SM90_TMA_LOADENSA_14ComposedLayoutINSA_7SwizzleILi3ELi4ELi3EEENSA_18smem_ptr_flag_bitsILi16EEENSV_INSB_IJSH_NSC_ILi8EEEEEENSB_IJSE_SH_EEEEEEEvEENS14_INSA_30SM90_TMA_LOAD_IM2COL_MULTICASTES1F_vEEEENS_8epilogue10collective18CollectiveEpilogueINS1K_23Sm100TmaWarpSpecializedILi3ELi2ELi16ELb1ELb0EEEJSL_NSB_IJNSV_ISH_SE_EENSV_ISJ_SE_EEEEESM_NSB_IJlNSB_IJSE_lllEEESX_EEESM_S1T_NS1K_6fusion15FusionCallbacksIS1O_NS1U_17LinearCombinationISM_fSM_fLNS_15FloatRoundStyleE2EEESL_S1R_JEEENSA_5SM1004TMEM4LOAD26SM100_TMEM_LOAD_16dp256b4xES15_NS16_INS17_ILi2ELi4ELi3EEES1A_NSV_INSB_IJS1B_SJ_EEENSB_IJSJ_SE_EEEEEEENSA_17SM75_U32x4_LDSM_NENSA_14SM90_TMA_STOREES28_NSA_17SM90_U32x4_STSM_NENSA_39AutoVectorizingCopyWithAssumedAlignmentILi128EEEEEEvvEEEEvNT_6ParamsE)
        /*0cb8*/ 	.short	0x0380
        /*0cba*/ 	.short	0x0900


	//----- nvinfo : EIATTR_SW_WAR
	.align		4
.L_55:
        /*0cbc*/ 	.byte	0x04, 0x36
        /*0cbe*/ 	.short	(.L_57 - .L_56)
.L_56:
        /*0cc0*/ 	.word	0x00000008
.L_57:


//--------------------- .nv.callgraph             --------------------------
	.section	.nv.callgraph,"",@"SHT_CUDA_CALLGRAPH"
	.align	4
	.sectionentsize	8
	.align		4
        /*0000*/ 	.word	0x00000000
	.align		4
        /*0004*/ 	.word	0xffffffff
	.align		4
        /*0008*/ 	.word	index@(_ZN7cutlass13device_kernelINS_4conv6kernel13ConvUniversalINS1_16ConvProblemShapeILNS1_8OperatorE2ELi3EEENS1_10collective14CollectiveConvINS1_47MainloopSm100TmaUmmaWarpSpecializedImplicitGemmILS5_2ELi26ELi3ELi1ELi2EN4cute5tupleIJNSA_1CILi2EEENSC_ILi1EEESE_EEEEENSB_IJNSC_ILi64EEENSB_IJSH_EEENSB_IJNSC_ILi32EEEEEEEEENS_10bfloat16_tESM_NSA_8TiledMMAINSA_8MMA_AtomIJNSA_20SM100_MMA_F16BF16_SSISM_SM_fLi64ELi64ELNSA_4UMMA5MajorE1ELSR_1ELNSQ_7ScaleInE0ELSS_0EEEEEENSA_6LayoutINSB_IJSE_SE_SE_EEENSB_IJNSC_ILi0EEESX_SX_EEEEENSB_IJNSA_10UnderscoreES10_S10_EEEEENS7_6detail27Sm100ImplicitGemmTileTraitsINSA_13SM90_TMA_LOADENSA_14ComposedLayoutINSA_7SwizzleILi3ELi4ELi3EEENSA_18smem_ptr_flag_bitsILi16EEENSV_INSB_IJSH_NSC_ILi8EEEEEENSB_IJSE_SH_EEEEEEEvEENS14_INSA_30SM90_TMA_LOAD_IM2COL_MULTICASTES1F_vEEEENS_8epilogue10collective18CollectiveEpilogueINS1K_23Sm100TmaWarpSpecializedILi3ELi2ELi16ELb1ELb0EEEJSL_NSB_IJNSV_ISH_SE_EENSV_ISJ_SE_EEEEESM_NSB_IJlNSB_IJSE_lllEEESX_EEESM_S1T_NS1K_6fusion15FusionCallbacksIS1O_NS1U_17LinearCombinationISM_fSM_fLNS_15FloatRoundStyleE2EEESL_S1R_JEEENSA_5SM1004TMEM4LOAD26SM100_TMEM_LOAD_16dp256b4xES15_NS16_INS17_ILi2ELi4ELi3EEES1A_NSV_INSB_IJS1B_SJ_EEENSB_IJSJ_SE_EEEEEEENSA_17SM75_U32x4_LDSM_NENSA_14SM90_TMA_STOREES28_NSA_17SM90_U32x4_STSM_NENSA_39AutoVectorizingCopyWithAssumedAlignmentILi128EEEEEEvvEEEEvNT_6ParamsE)
	.align		4
        /*000c*/ 	.word	index@(__assertfail)
	.align		4
        /*0010*/ 	.word	0x00000000
	.align		4
        /*0014*/ 	.word	0xfffffffe
	.align		4
        /*0018*/ 	.word	0x00000000
	.align		4
        /*001c*/ 	.word	0xfffffffd
	.align		4
        /*0020*/ 	.word	0x00000000
	.align		4
        /*0024*/ 	.word	0xfffffffc


//--------------------- .nv.constant4             --------------------------
	.section	.nv.constant4,"a",@progbits
	.align	8
	.align		8
.nv.constant4:
        /*0000*/ 	.dword	__assertfail
	.align		8
        /*0008*/ 	.dword	__unnamed_1
	.align		8
        /*0010*/ 	.dword	__unnamed_2
	.align		8
        /*0018*/ 	.dword	_ZN39_INTERNAL_9894f68c_4_k_cu_14cb5bce_42334cuda3std3__45__cpo5beginE
	.align		8
        /*0020*/ 	.dword	_ZN39_INTERNAL_9894f68c_4_k_cu_14cb5bce_42334cuda3std3__45__cpo3endE
	.align		8
        /*0028*/ 	.dword	_ZN39_INTERNAL_9894f68c_4_k_cu_14cb5bce_42334cuda3std3__45__cpo6cbeginE
	.align		8
        /*0030*/ 	.dword	_ZN39_INTERNAL_9894f68c_4_k_cu_14cb5bce_42334cuda3std3__45__cpo4cendE
	.align		8
        /*0038*/ 	.dword	_ZN39_INTERNAL_9894f68c_4_k_cu_14cb5bce_42334cuda3std3__441_GLOBAL__N__9894f68c_4_k_cu_14cb5bce_42336ignoreE
	.align		8
        /*0040*/ 	.dword	_ZN39_INTERNAL_9894f68c_4_k_cu_14cb5bce_42334cuda3std3__419piecewise_constructE
	.align		8
        /*0048*/ 	.dword	_ZN39_INTERNAL_9894f68c_4_k_cu_14cb5bce_42334cuda3std3__48in_placeE
	.align		8
        /*0050*/ 	.dword	_ZN39_INTERNAL_9894f68c_4_k_cu_14cb5bce_42334cuda3std6ranges3__45__cpo4swapE
	.align		8
        /*0058*/ 	.dword	_ZN39_INTERNAL_9894f68c_4_k_cu_14cb5bce_42334cuda3std6ranges3__45__cpo9iter_moveE
	.align		8
        /*0060*/ 	.dword	_ZN39_INTERNAL_9894f68c_4_k_cu_14cb5bce_42334cute7productE
	.align		8
        /*0068*/ 	.dword	_ZN39_INTERNAL_9894f68c_4_k_cu_14cb5bce_42334cute1_E
	.align		8
        /*0070*/ 	.dword	$str$27
	.align		8
        /*0078*/ 	.dword	$str$28
	.align		8
        /*0080*/ 	.dword	$str$29
	.align		8
        /*0088*/ 	.dword	$str$30


//--------------------- .text._ZN7cutlass13device_kernelINS_4conv6kernel13ConvUniversalINS1_16ConvProblemShapeILNS1_8OperatorE2ELi3EEENS1_10collective14CollectiveConvINS1_47MainloopSm100TmaUmmaWarpSpecializedImplicitGemmILS5_2ELi26ELi3ELi1ELi2EN4cute5tupleIJNSA_1CILi2EEENSC_ILi1EEESE_EEEEENSB_IJNSC_ILi64EEENSB_IJSH_EEENSB_IJNSC_ILi32EEEEEEEEENS_10bfloat16_tESM_NSA_8TiledMMAINSA_8MMA_AtomIJNSA_20SM100_MMA_F16BF16_SSISM_SM_fLi64ELi64ELNSA_4UMMA5MajorE1ELSR_1ELNSQ_7ScaleInE0ELSS_0EEEEEENSA_6LayoutINSB_IJSE_SE_SE_EEENSB_IJNSC_ILi0EEESX_SX_EEEEENSB_IJNSA_10UnderscoreES10_S10_EEEEENS7_6detail27Sm100ImplicitGemmTileTraitsINSA_13SM90_TMA_LOADENSA_14ComposedLayoutINSA_7SwizzleILi3ELi4ELi3EEENSA_18smem_ptr_flag_bitsILi16EEENSV_INSB_IJSH_NSC_ILi8EEEEEENSB_IJSE_SH_EEEEEEEvEENS14_INSA_30SM90_TMA_LOAD_IM2COL_MULTICASTES1F_vEEEENS_8epilogue10collective18CollectiveEpilogueINS1K_23Sm100TmaWarpSpecializedILi3ELi2ELi16ELb1ELb0EEEJSL_NSB_IJNSV_ISH_SE_EENSV_ISJ_SE_EEEEESM_NSB_IJlNSB_IJSE_lllEEESX_EEESM_S1T_NS1K_6fusion15FusionCallbacksIS1O_NS1U_17LinearCombinationISM_fSM_fLNS_15FloatRoundStyleE2EEESL_S1R_JEEENSA_5SM1004TMEM4LOAD26SM100_TMEM_LOAD_16dp256b4xES15_NS16_INS17_ILi2ELi4ELi3EEES1A_NSV_INSB_IJS1B_SJ_EEENSB_IJSJ_SE_EEEEEEENSA_17SM75_U32x4_LDSM_NENSA_14SM90_TMA_STOREES28_NSA_17SM90_U32x4_STSM_NENSA_39AutoVectorizingCopyWithAssumedAlignmentILi128EEEEEEvvEEEEvNT_6ParamsE --------------------------
	.section	.text._ZN7cutlass13device_kernelINS_4conv6kernel13ConvUniversalINS1_16ConvProblemShapeILNS1_8OperatorE2ELi3EEENS1_10collective14CollectiveConvINS1_47MainloopSm100TmaUmmaWarpSpecializedImplicitGemmILS5_2ELi26ELi3ELi1ELi2EN4cute5tupleIJNSA_1CILi2EEENSC_ILi1EEESE_EEEEENSB_IJNSC_ILi64EEENSB_IJSH_EEENSB_IJNSC_ILi32EEEEEEEEENS_10bfloat16_tESM_NSA_8TiledMMAINSA_8MMA_AtomIJNSA_20SM100_MMA_F16BF16_SSISM_SM_fLi64ELi64ELNSA_4UMMA5MajorE1ELSR_1ELNSQ_7ScaleInE0ELSS_0EEEEEENSA_6LayoutINSB_IJSE_SE_SE_EEENSB_IJNSC_ILi0EEESX_SX_EEEEENSB_IJNSA_10UnderscoreES10_S10_EEEEENS7_6detail27Sm100ImplicitGemmTileTraitsINSA_13SM90_TMA_LOADENSA_14ComposedLayoutINSA_7SwizzleILi3ELi4ELi3EEENSA_18smem_ptr_flag_bitsILi16EEENSV_INSB_IJSH_NSC_ILi8EEEEEENSB_IJSE_SH_EEEEEEEvEENS14_INSA_30SM90_TMA_LOAD_IM2COL_MULTICASTES1F_vEEEENS_8epilogue10collective18CollectiveEpilogueINS1K_23Sm100TmaWarpSpecializedILi3ELi2ELi16ELb1ELb0EEEJSL_NSB_IJNSV_ISH_SE_EENSV_ISJ_SE_EEEEESM_NSB_IJlNSB_IJSE_lllEEESX_EEESM_S1T_NS1K_6fusion15FusionCallbacksIS1O_NS1U_17LinearCombinationISM_fSM_fLNS_15FloatRoundStyleE2EEESL_S1R_JEEENSA_5SM1004TMEM4LOAD26SM100_TMEM_LOAD_16dp256b4xES15_NS16_INS17_ILi2ELi4ELi3EEES1A_NSV_INSB_IJS1B_SJ_EEENSB_IJSJ_SE_EEEEEEENSA_17SM75_U32x4_LDSM_NENSA_14SM90_TMA_STOREES28_NSA_17SM90_U32x4_STSM_NENSA_39AutoVectorizingCopyWithAssumedAlignmentILi128EEEEEEvvEEEEvNT_6ParamsE,"ax",@progbits
	.align	128
.text._ZN7cutlass13device_kernelINS_4conv6kernel13ConvUniversalINS1_16ConvProblemShapeILNS1_8OperatorE2ELi3EEENS1_10collective14CollectiveConvINS1_47MainloopSm100TmaUmmaWarpSpecializedImplicitGemmILS5_2ELi26ELi3ELi1ELi2EN4cute5tupleIJNSA_1CILi2EEENSC_ILi1EEESE_EEEEENSB_IJNSC_ILi64EEENSB_IJSH_EEENSB_IJNSC_ILi32EEEEEEEEENS_10bfloat16_tESM_NSA_8TiledMMAINSA_8MMA_AtomIJNSA_20SM100_MMA_F16BF16_SSISM_SM_fLi64ELi64ELNSA_4UMMA5MajorE1ELSR_1ELNSQ_7ScaleInE0ELSS_0EEEEEENSA_6LayoutINSB_IJSE_SE_SE_EEENSB_IJNSC_ILi0EEESX_SX_EEEEENSB_IJNSA_10UnderscoreES10_S10_EEEEENS7_6detail27Sm100ImplicitGemmTileTraitsINSA_13SM90_TMA_LOADENSA_14ComposedLayoutINSA_7SwizzleILi3ELi4ELi3EEENSA_18smem_ptr_flag_bitsILi16EEENSV_INSB_IJSH_NSC_ILi8EEEEEENSB_IJSE_SH_EEEEEEEvEENS14_INSA_30SM90_TMA_LOAD_IM2COL_MULTICASTES1F_vEEEENS_8epilogue10collective18CollectiveEpilogueINS1K_23Sm100TmaWarpSpecializedILi3ELi2ELi16ELb1ELb0EEEJSL_NSB_IJNSV_ISH_SE_EENSV_ISJ_SE_EEEEESM_NSB_IJlNSB_IJSE_lllEEESX_EEESM_S1T_NS1K_6fusion15FusionCallbacksIS1O_NS1U_17LinearCombinationISM_fSM_fLNS_15FloatRoundStyleE2EEESL_S1R_JEEENSA_5SM1004TMEM4LOAD26SM100_TMEM_LOAD_16dp256b4xES15_NS16_INS17_ILi2ELi4ELi3EEES1A_NSV_INSB_IJS1B_SJ_EEENSB_IJSJ_SE_EEEEEEENSA_17SM75_U32x4_LDSM_NENSA_14SM90_TMA_STOREES28_NSA_17SM90_U32x4_STSM_NENSA_39AutoVectorizingCopyWithAssumedAlignmentILi128EEEEEEvvEEEEvNT_6ParamsE:
        .type           _ZN7cutlass13device_kernelINS_4conv6kernel13ConvUniversalINS1_16ConvProblemShapeILNS1_8OperatorE2ELi3EEENS1_10collective14CollectiveConvINS1_47MainloopSm100TmaUmmaWarpSpecializedImplicitGemmILS5_2ELi26ELi3ELi1ELi2EN4cute5tupleIJNSA_1CILi2EEENSC_ILi1EEESE_EEEEENSB_IJNSC_ILi64EEENSB_IJSH_EEENSB_IJNSC_ILi32EEEEEEEEENS_10bfloat16_tESM_NSA_8TiledMMAINSA_8MMA_AtomIJNSA_20SM100_MMA_F16BF16_SSISM_SM_fLi64ELi64ELNSA_4UMMA5MajorE1ELSR_1ELNSQ_7ScaleInE0ELSS_0EEEEEENSA_6LayoutINSB_IJSE_SE_SE_EEENSB_IJNSC_ILi0EEESX_SX_EEEEENSB_IJNSA_10UnderscoreES10_S10_EEEEENS7_6detail27Sm100ImplicitGemmTileTraitsINSA_13SM90_TMA_LOADENSA_14ComposedLayoutINSA_7SwizzleILi3ELi4ELi3EEENSA_18smem_ptr_flag_bitsILi16EEENSV_INSB_IJSH_NSC_ILi8EEEEEENSB_IJSE_SH_EEEEEEEvEENS14_INSA_30SM90_TMA_LOAD_IM2COL_MULTICASTES1F_vEEEENS_8epilogue10collective18CollectiveEpilogueINS1K_23Sm100TmaWarpSpecializedILi3ELi2ELi16ELb1ELb0EEEJSL_NSB_IJNSV_ISH_SE_EENSV_ISJ_SE_EEEEESM_NSB_IJlNSB_IJSE_lllEEESX_EEESM_S1T_NS1K_6fusion15FusionCallbacksIS1O_NS1U_17LinearCombinationISM_fSM_fLNS_15FloatRoundStyleE2EEESL_S1R_JEEENSA_5SM1004TMEM4LOAD26SM100_TMEM_LOAD_16dp256b4xES15_NS16_INS17_ILi2ELi4ELi3EEES1A_NSV_INSB_IJS1B_SJ_EEENSB_IJSJ_SE_EEEEEEENSA_17SM75_U32x4_LDSM_NENSA_14SM90_TMA_STOREES28_NSA_17SM90_U32x4_STSM_NENSA_39AutoVectorizingCopyWithAssumedAlignmentILi128EEEEEEvvEEEEvNT_6ParamsE,@function
        .size           _ZN7cutlass13device_kernelINS_4conv6kernel13ConvUniversalINS1_16ConvProblemShapeILNS1_8OperatorE2ELi3EEENS1_10collective14CollectiveConvINS1_47MainloopSm100TmaUmmaWarpSpecializedImplicitGemmILS5_2ELi26ELi3ELi1ELi2EN4cute5tupleIJNSA_1CILi2EEENSC_ILi1EEESE_EEEEENSB_IJNSC_ILi64EEENSB_IJSH_EEENSB_IJNSC_ILi32EEEEEEEEENS_10bfloat16_tESM_NSA_8TiledMMAINSA_8MMA_AtomIJNSA_20SM100_MMA_F16BF16_SSISM_SM_fLi64ELi64ELNSA_4UMMA5MajorE1ELSR_1ELNSQ_7ScaleInE0ELSS_0EEEEEENSA_6LayoutINSB_IJSE_SE_SE_EEENSB_IJNSC_ILi0EEESX_SX_EEEEENSB_IJNSA_10UnderscoreES10_S10_EEEEENS7_6detail27Sm100ImplicitGemmTileTraitsINSA_13SM90_TMA_LOADENSA_14ComposedLayoutINSA_7SwizzleILi3ELi4ELi3EEENSA_18smem_ptr_flag_bitsILi16EEENSV_INSB_IJSH_NSC_ILi8EEEEEENSB_IJSE_SH_EEEEEEEvEENS14_INSA_30SM90_TMA_LOAD_IM2COL_MULTICASTES1F_vEEEENS_8epilogue10collective18CollectiveEpilogueINS1K_23Sm100TmaWarpSpecializedILi3ELi2ELi16ELb1ELb0EEEJSL_NSB_IJNSV_ISH_SE_EENSV_ISJ_SE_EEEEESM_NSB_IJlNSB_IJSE_lllEEESX_EEESM_S1T_NS1K_6fusion15FusionCallbacksIS1O_NS1U_17LinearCombinationISM_fSM_fLNS_15FloatRoundStyleE2EEESL_S1R_JEEENSA_5SM1004TMEM4LOAD26SM100_TMEM_LOAD_16dp256b4xES15_NS16_INS17_ILi2ELi4ELi3EEES1A_NSV_INSB_IJS1B_SJ_EEENSB_IJSJ_SE_EEEEEEENSA_17SM75_U32x4_LDSM_NENSA_14SM90_TMA_STOREES28_NSA_17SM90_U32x4_STSM_NENSA_39AutoVectorizingCopyWithAssumedAlignmentILi128EEEEEEvvEEEEvNT_6ParamsE,(.L_x_218 - _ZN7cutlass13device_kernelINS_4conv6kernel13ConvUniversalINS1_16ConvProblemShapeILNS1_8OperatorE2ELi3EEENS1_10collective14CollectiveConvINS1_47MainloopSm100TmaUmmaWarpSpecializedImplicitGemmILS5_2ELi26ELi3ELi1ELi2EN4cute5tupleIJNSA_1CILi2EEENSC_ILi1EEESE_EEEEENSB_IJNSC_ILi64EEENSB_IJSH_EEENSB_IJNSC_ILi32EEEEEEEEENS_10bfloat16_tESM_NSA_8TiledMMAINSA_8MMA_AtomIJNSA_20SM100_MMA_F16BF16_SSISM_SM_fLi64ELi64ELNSA_4UMMA5MajorE1ELSR_1ELNSQ_7ScaleInE0ELSS_0EEEEEENSA_6LayoutINSB_IJSE_SE_SE_EEENSB_IJNSC_ILi0EEESX_SX_EEEEENSB_IJNSA_10UnderscoreES10_S10_EEEEENS7_6detail27Sm100ImplicitGemmTileTraitsINSA_13SM90_TMA_LOADENSA_14ComposedLayoutINSA_7SwizzleILi3ELi4ELi3EEENSA_18smem_ptr_flag_bitsILi16EEENSV_INSB_IJSH_NSC_ILi8EEEEEENSB_IJSE_SH_EEEEEEEvEENS14_INSA_30SM90_TMA_LOAD_IM2COL_MULTICASTES1F_vEEEENS_8epilogue10collective18CollectiveEpilogueINS1K_23Sm100TmaWarpSpecializedILi3ELi2ELi16ELb1ELb0EEEJSL_NSB_IJNSV_ISH_SE_EENSV_ISJ_SE_EEEEESM_NSB_IJlNSB_IJSE_lllEEESX_EEESM_S1T_NS1K_6fusion15FusionCallbacksIS1O_NS1U_17LinearCombinationISM_fSM_fLNS_15FloatRoundStyleE2EEESL_S1R_JEEENSA_5SM1004TMEM4LOAD26SM100_TMEM_LOAD_16dp256b4xES15_NS16_INS17_ILi2ELi4ELi3EEES1A_NSV_INSB_IJS1B_SJ_EEENSB_IJSJ_SE_EEEEEEENSA_17SM75_U32x4_LDSM_NENSA_14SM90_TMA_STOREES28_NSA_17SM90_U32x4_STSM_NENSA_39AutoVectorizingCopyWithAssumedAlignmentILi128EEEEEEvvEEEEvNT_6ParamsE)
        .other          _ZN7cutlass13device_kernelINS_4conv6kernel13ConvUniversalINS1_16ConvProblemShapeILNS1_8OperatorE2ELi3EEENS1_10collective14CollectiveConvINS1_47MainloopSm100TmaUmmaWarpSpecializedImplicitGemmILS5_2ELi26ELi3ELi1ELi2EN4cute5tupleIJNSA_1CILi2EEENSC_ILi1EEESE_EEEEENSB_IJNSC_ILi64EEENSB_IJSH_EEENSB_IJNSC_ILi32EEEEEEEEENS_10bfloat16_tESM_NSA_8TiledMMAINSA_8MMA_AtomIJNSA_20SM100_MMA_F16BF16_SSISM_SM_fLi64ELi64ELNSA_4UMMA5MajorE1ELSR_1ELNSQ_7ScaleInE0ELSS_0EEEEEENSA_6LayoutINSB_IJSE_SE_SE_EEENSB_IJNSC_ILi0EEESX_SX_EEEEENSB_IJNSA_10UnderscoreES10_S10_EEEEENS7_6detail27Sm100ImplicitGemmTileTraitsINSA_13SM90_TMA_LOADENSA_14ComposedLayoutINSA_7SwizzleILi3ELi4ELi3EEENSA_18smem_ptr_flag_bitsILi16EEENSV_INSB_IJSH_NSC_ILi8EEEEEENSB_IJSE_SH_EEEEEEEvEENS14_INSA_30SM90_TMA_LOAD_IM2COL_MULTICASTES1F_vEEEENS_8epilogue10collective18CollectiveEpilogueINS1K_23Sm100TmaWarpSpecializedILi3ELi2ELi16ELb1ELb0EEEJSL_NSB_IJNSV_ISH_SE_EENSV_ISJ_SE_EEEEESM_NSB_IJlNSB_IJSE_lllEEESX_EEESM_S1T_NS1K_6fusion15FusionCallbacksIS1O_NS1U_17LinearCombinationISM_fSM_fLNS_15FloatRoundStyleE2EEESL_S1R_JEEENSA_5SM1004TMEM4LOAD26SM100_TMEM_LOAD_16dp256b4xES15_NS16_INS17_ILi2ELi4ELi3EEES1A_NSV_INSB_IJS1B_SJ_EEENSB_IJSJ_SE_EEEEEEENSA_17SM75_U32x4_LDSM_NENSA_14SM90_TMA_STOREES28_NSA_17SM90_U32x4_STSM_NENSA_39AutoVectorizingCopyWithAssumedAlignmentILi128EEEEEEvvEEEEvNT_6ParamsE,@"STO_CUDA_ENTRY STV_DEFAULT"
_ZN7cutlass13device_kernelINS_4conv6kernel13ConvUniversalINS1_16ConvProblemShapeILNS1_8OperatorE2ELi3EEENS1_10collective14CollectiveConvINS1_47MainloopSm100TmaUmmaWarpSpecializedImplicitGemmILS5_2ELi26ELi3ELi1ELi2EN4cute5tupleIJNSA_1CILi2EEENSC_ILi1EEESE_EEEEENSB_IJNSC_ILi64EEENSB_IJSH_EEENSB_IJNSC_ILi32EEEEEEEEENS_10bfloat16_tESM_NSA_8TiledMMAINSA_8MMA_AtomIJNSA_20SM100_MMA_F16BF16_SSISM_SM_fLi64ELi64ELNSA_4UMMA5MajorE1ELSR_1ELNSQ_7ScaleInE0ELSS_0EEEEEENSA_6LayoutINSB_IJSE_SE_SE_EEENSB_IJNSC_ILi0EEESX_SX_EEEEENSB_IJNSA_10UnderscoreES10_S10_EEEEENS7_6detail27Sm100ImplicitGemmTileTraitsINSA_13SM90_TMA_LOADENSA_14ComposedLayoutINSA_7SwizzleILi3ELi4ELi3EEENSA_18smem_ptr_flag_bitsILi16EEENSV_INSB_IJSH_NSC_ILi8EEEEEENSB_IJSE_SH_EEEEEEEvEENS14_INSA_30SM90_TMA_LOAD_IM2COL_MULTICASTES1F_vEEEENS_8epilogue10collective18CollectiveEpilogueINS1K_23Sm100TmaWarpSpecializedILi3ELi2ELi16ELb1ELb0EEEJSL_NSB_IJNSV_ISH_SE_EENSV_ISJ_SE_EEEEESM_NSB_IJlNSB_IJSE_lllEEESX_EEESM_S1T_NS1K_6fusion15FusionCallbacksIS1O_NS1U_17LinearCombinationISM_fSM_fLNS_15FloatRoundStyleE2EEESL_S1R_JEEENSA_5SM1004TMEM4LOAD26SM100_TMEM_LOAD_16dp256b4xES15_NS16_INS17_ILi2ELi4ELi3EEES1A_NSV_INSB_IJS1B_SJ_EEENSB_IJSJ_SE_EEEEEEENSA_17SM75_U32x4_LDSM_NENSA_14SM90_TMA_STOREES28_NSA_17SM90_U32x4_STSM_NENSA_39AutoVectorizingCopyWithAssumedAlignmentILi128EEEEEEvvEEEEvNT_6ParamsE:
[----:B------:R-:W1:Y:S01]  /*0000*/  LDC R1, c[0x0][0x37c] ;  /* 0x0000df00ff017b82 */ /* 0x000e620000000800 */
[----:B------:R-:W2:Y:S01]  /*0010*/  S2R R77, SR_TID.X ;  /* 0x00000000004d7919 */ /* 0x000ea20000002100 */
[----:B------:R-:W3:Y:S01]  /*0020*/  LDCU.64 UR6, c[0x0][0x990] ;  /* 0x00013200ff0677ac */ /* 0x000ee20008000a00 */
[----:B-1----:R-:W-:Y:S01]  /*0030*/  VIADD R1, R1, 0xfffffff8 ;  /* 0xfffffff801017836 */ /* 0x002fe20000000000 */
[----:B------:R-:W-:Y:S02]  /*0040*/  PRMT R59, RZ, 0x7610, R59 ;  /* 0x00007610ff3b7816 */ /* 0x000fe4000000003b */
[----:B------:R-:W-:Y:S01]  /*0050*/  ELECT P6, URZ, PT ;  /* 0x0000000000ff782f */ /* 0x000fe200038c0000 */
[----:B------:R-:W1:Y:S01]  /*0060*/  LDCU.64 UR48, c[0x0][0x358] ;  /* 0x00006b00ff3077ac */ /* 0x000e620008000a00 */
[----:B---3--:R-:W-:-:S04]  /*0070*/  UISETP.NE.U32.AND UP0, UPT, UR6, URZ, UPT ;  /* 0x000000ff0600728c */ /* 0x008fc8000bf05070 */
[----:B------:R-:W-:Y:S01]  /*0080*/  UISETP.NE.AND.EX UP0, UPT, UR7, URZ, UPT, UP0 ;  /* 0x000000ff0700728c */ /* 0x000fe2000bf05300 */
[----:B--2---:R-:W-:-:S05]  /*0090*/  SHF.R.U32.HI R78, RZ, 0x5, R77 ;  /* 0x00000005ff4e7819 */ /* 0x004fca000001164d */
[----:B------:R-:W2:Y:S02]  /*00a0*/  SHFL.IDX PT, R0, R78, RZ, 0x1f ;  /* 0x00001fff4e007589 */ /* 0x000ea400000e0000 */
[----:B--2---:R-:W-:Y:S01]  /*00b0*/  R2UR UR4, R0 ;  /* 0x00000000000472ca */ /* 0x004fe200000e0000 */
[----:B-1----:R-:W-:-:S14]  /*00c0*/  BRA.U UP0, `(.L_x_0) ;  /* 0x00000001002c7547 */ /* 0x002fdc000b800000 */
[----:B------:R-:W1:Y:S02]  /*00d0*/  LDCU.64 UR8, c[0x0][0x988] ;  /* 0x00013100ff0877ac */ /* 0x000e640008000a00 */
[----:B-1----:R-:W-:-:S04]  /*00e0*/  UISETP.NE.U32.AND UP0, UPT, UR8, URZ, UPT ;  /* 0x000000ff0800728c */ /* 0x002fc8000bf05070 */
[----:B------:R-:W-:-:S09]  /*00f0*/  UISETP.NE.AND.EX UP0, UPT, UR9, URZ, UPT, UP0 ;  /* 0x000000ff0900728c */ /* 0x000fd2000bf05300 */
[----:B------:R-:W-:Y:S05]  /*0100*/  BRA.U !UP0, `(.L_x_1) ;  /* 0x0000000108107547 */ /* 0x000fea000b800000 */
[----:B------:R-:W1:Y:S02]  /*0110*/  LDC.64 R2, c[0x0][0x988] ;  /* 0x00026200ff027b82 */ /* 0x000e640000000a00 */
[----:B-1----:R1:W5:Y:S01]  /*0120*/  LDG.E R35, desc[UR48][R2.64] ;  /* 0x0000003002237981 */ /* 0x002362000c1e1900 */
[----:B------:R-:W-:Y:S01]  /*0130*/  HFMA2 R59, -RZ, RZ, 0, 5.9604644775390625e-08 ;  /* 0x00000001ff3b7431 */ /* 0x000fe200000001ff */
[----:B------:R-:W-:Y:S05]  /*0140*/  BRA `(.L_x_0) ;  /* 0x00000000000c7947 */ /* 0x000fea0003800000 */
.L_x_1:
[----:B------:R-:W1:Y:S01]  /*0150*/  LDCU UR5, c[0x0][0x980] ;  /* 0x00013000ff0577ac */ /* 0x000e620008000800 */
[----:B------:R-:W-:Y:S01]  /*0160*/  HFMA2 R59, -RZ, RZ, 0, 5.9604644775390625e-08 ;  /* 0x00000001ff3b7431 */ /* 0x000fe200000001ff */
[----:B-1----:R-:W-:Y:S02]  /*0170*/  MOV R35, UR5 ;  /* 0x0000000500237c02 */ /* 0x002fe40008000f00 */
.L_x_0:
[----:B------:R-:W2:Y:S02]  /*0180*/  LDCU.64 UR8, c[0x0][0x9b0] ;  /* 0x00013600ff0877ac */ /* 0x000ea40008000a00 */
[----:B--2---:R-:W-:-:S04]  /*0190*/  UISETP.NE.U32.AND UP0, UPT, UR8, URZ, UPT ;  /* 0x000000ff0800728c */ /* 0x004fc8000bf05070 */
[----:B------:R-:W-:-:S09]  /*01a0*/  UISETP.NE.AND.EX UP0, UPT, UR9, URZ, UPT, UP0 ;  /* 0x000000ff0900728c */ /* 0x000fd2000bf05300 */
[----:B------:R-:W-:Y:S05]  /*01b0*/  BRA.U UP0, `(.L_x_2) ;  /* 0x0000000100247547 */ /* 0x000fea000b800000 */
[----:B------:R-:W2:Y:S02]  /*01c0*/  LDCU.64 UR8, c[0x0][0x9a8] ;  /* 0x00013500ff0877ac */ /* 0x000ea40008000a00 */
[----:B--2---:R-:W-:-:S04]  /*01d0*/  UISETP.NE.U32.AND UP0, UPT, UR8, URZ, UPT ;  /* 0x000000ff0800728c */ /* 0x004fc8000bf05070 */
[----:B------:R-:W-:-:S09]  /*01e0*/  UISETP.NE.AND.EX UP0, UPT, UR9, URZ, UPT, UP0 ;  /* 0x000000ff0900728c */ /* 0x000fd2000bf05300 */
[----:B------:R-:W-:Y:S05]  /*01f0*/  BRA.U !UP0, `(.L_x_3) ;  /* 0x00000001080c7547 */ /* 0x000fea000b800000 */
[----:B-1----:R-:W1:Y:S02]  /*0200*/  LDC.64 R2, c[0x0][0x9a8] ;  /* 0x00026a00ff027b82 */ /* 0x002e640000000a00 */
[----:B-1----:R2:W5:Y:S01]  /*0210*/  LDG.E R33, desc[UR48][R2.64] ;  /* 0x0000003002217981 */ /* 0x002562000c1e1900 */
[----:B------:R-:W-:Y:S05]  /*0220*/  BRA `(.L_x_2) ;  /* 0x0000000000087947 */ /* 0x000fea0003800000 */
.L_x_3:
[----:B------:R-:W2:Y:S02]  /*0230*/  LDCU UR5, c[0x0][0x9a0] ;  /* 0x00013400ff0577ac */ /* 0x000ea40008000800 */
[----:B--2---:R-:W-:Y:S02]  /*0240*/  MOV R33, UR5 ;  /* 0x0000000500217c02 */ /* 0x004fe40008000f00 */
.L_x_2:
[----:B------:R-:W-:Y:S01]  /*0250*/  IMAD.U32 R0, RZ, RZ, UR4 ;  /* 0x00000004ff007e24 */ /* 0x000fe2000f8e00ff */
[----:B------:R-:W-:Y:S04]  /*0260*/  BSSY.RECONVERGENT B0, `(.L_x_4) ;  /* 0x000000c000007945 */ /* 0x000fe80003800200 */
[C---:B------:R-:W-:Y:S02]  /*0270*/  ISETP.NE.OR P1, PT, R0.reuse, 0x1, !P6 ;  /* 0x000000010000780c */ /* 0x040fe40007725670 */
[----:B------:R-:W-:-:S11]  /*0280*/  ISETP.NE.OR P0, PT, R0, 0x3, !P6 ;  /* 0x000000030000780c */ /* 0x000fd60007705670 */
[----:B------:R-:W-:Y:S05]  /*0290*/  @P1 BRA `(.L_x_5) ;  /* 0x0000000000201947 */ /* 0x000fea0003800000 */
[----:B------:R-:W3:Y:S02]  /*02a0*/  LDCU.64 UR8, c[0x0][0x348] ;  /* 0x00006900ff0877ac */ /* 0x000ee40008000a00 */
[----:B---3--:R-:W-:Y:S02]  /*02b0*/  UIADD3 UR10, UP1, UPT, UR8, 0x80, URZ ;  /* 0x00000080080a7890 */ /* 0x008fe4000ff3e0ff */
[----:B------:R-:W-:Y:S02]  /*02c0*/  UIADD3 UR8, UP0, UPT, UR8, 0x180, URZ ;  /* 0x0000018008087890 */ /* 0x000fe4000ff1e0ff */
[----:B------:R-:W-:Y:S02]  /*02d0*/  UIADD3.X UR11, UPT, UPT, URZ, UR9, URZ, UP1, !UPT ;  /* 0x00000009ff0b7290 */ /* 0x000fe40008ffe4ff */
[----:B------:R-:W-:-:S07]  /*02e0*/  UIADD3.X UR9, UPT, UPT, URZ, UR9, URZ, UP0, !UPT ;  /* 0x00000009ff097290 */ /* 0x000fce00087fe4ff */
[----:B------:R3:W-:Y:S02]  /*02f0*/  UTMACCTL.PF [UR10] ;  /* 0x000000000a0079b9 */ /* 0x0007e40008040000 */
[----:B------:R3:W-:Y:S02]  /*0300*/  UTMACCTL.PF [UR8] ;  /* 0x00000000080079b9 */ /* 0x0007e40008040000 */
[----:B---3--:R-:W-:Y:S01]  /*0310*/  NOP ;  /* 0x0000000000007918 */ /* 0x008fe20000000000 */
.L_x_5:
[----:B------:R-:W-:Y:S05]  /*0320*/  BSYNC.RECONVERGENT B0 ;  /* 0x0000000000007941 */ /* 0x000fea0003800200 */
.L_x_4:
[----:B------:R-:W-:Y:S04]  /*0330*/  BSSY.RECONVERGENT B0, `(.L_x_6) ;  /* 0x000000a000007945 */ /* 0x000fe80003800200 */
        /* <DEDUP_REMOVED lines=9> */
.L_x_7:
[----:B------:R-:W-:Y:S05]  /*03d0*/  BSYNC.RECONVERGENT B0 ;  /* 0x0000000000007941 */ /* 0x000fea0003800200 */
.L_x_6:
[----:B------:R-:W3:Y:S01]  /*03e0*/  LDCU.64 UR8, c[0x0][0x988] ;  /* 0x00013100ff0877ac */ /* 0x000ee20008000a00 */
[----:B------:R-:W-:Y:S02]  /*03f0*/  UISETP.EQ.U32.AND UP1, UPT, UR6, URZ, UPT ;  /* 0x000000ff0600728c */ /* 0x000fe4000bf22070 */
[----:B------:R-:W-:Y:S02]  /*0400*/  UPLOP3.LUT UP6, UPT, UPT, UPT, UPT, 0x80, 0x8 ;  /* 0x000000000008789c */ /* 0x000fe40003fcf070 */
[----:B---3--:R-:W-:-:S04]  /*0410*/  UISETP.NE.U32.AND UP0, UPT, UR8, URZ, UPT ;  /* 0x000000ff0800728c */ /* 0x008fc8000bf05070 */
[----:B------:R-:W-:-:S04]  /*0420*/  UISETP.NE.AND.EX UP0, UPT, UR9, URZ, UPT, UP0 ;  /* 0x000000ff0900728c */ /* 0x000fc8000bf05300 */
[----:B------:R-:W-:-:S04]  /*0430*/  UISETP.EQ.OR.EX UP2, UPT, UR7, URZ, !UP0, UP1 ;  /* 0x000000ff0700728c */ /* 0x000fc8000c742710 */
[----:B------:R-:W-:-:S05]  /*0440*/  UP2UR UR50, UPR, URZ, 0x4 ;  /* 0x00000004ff327883 */ /* 0x000fca0008000000 */
[----:B------:R-:W-:Y:S07]  /*0450*/  BRA.U !UP2, `(.L_x_8) ;  /* 0x000000010a207547 */ /* 0x000fee000b800000 */
[----:B------:R-:W-:Y:S01]  /*0460*/  UISETP.NE.U32.AND UP2, UPT, UR6, URZ, UPT ;  /* 0x000000ff0600728c */ /* 0x000fe2000bf45070 */
[----:B-----5:R-:W-:Y:S01]  /*0470*/  FSETP.NEU.AND P0, PT, R35, RZ, PT ;  /* 0x000000ff2300720b */ /* 0x020fe20003f0d000 */
[----:B------:R-:W-:Y:S02]  /*0480*/  USEL UR5, URZ, 0xffffffff, UP0 ;  /* 0xffffffffff057887 */ /* 0x000fe40008000000 */
[----:B------:R-:W-:-:S10]  /*0490*/  UISETP.NE.AND.EX UP2, UPT, UR7, URZ, UPT, UP2 ;  /* 0x000000ff0700728c */ /* 0x000fd4000bf45320 */
[----:B------:R-:W-:Y:S01]  /*04a0*/  VOTEU.ANY UP1, P0 ;  /* 0x0000000000ff7886 */ /* 0x000fe20000020100 */
[----:B------:R-:W-:-:S04]  /*04b0*/  @!UP2 USEL UR5, URZ, 0xffffffff, UP1 ;  /* 0xffffffffff05a887 */ /* 0x000fc80008800000 */
[----:B------:R-:W-:-:S04]  /*04c0*/  ULOP3.LUT UR5, UR5, 0x1, URZ, 0xc0, !UPT ;  /* 0x0000000105057892 */ /* 0x000fc8000f8ec0ff */
[----:B------:R-:W-:-:S11]  /*04d0*/  UISETP.NE.U32.AND UP6, UPT, UR5, 0x1, UPT ;  /* 0x000000010500788c */ /* 0x000fd6000bfc5070 */
.L_x_8:
[----:B-12---:R-:W1:Y:S02]  /*04e0*/  SHFL.IDX PT, R2, R78, RZ, 0x1f ;  /* 0x00001fff4e027589 */ /* 0x006e6400000e0000 */
[----:B-1----:R-:W-:-:S13]  /*04f0*/  ISETP.NE.AND P0, PT, R2, RZ, PT ;  /* 0x000000ff0200720c */ /* 0x002fda0003f05270 */
[----:B------:R-:W-:Y:S05]  /*0500*/  @P0 BRA `(.L_x_9) ;  /* 0x0000000400140947 */ /* 0x000fea0003800000 */
[----:B------:R-:W-:Y:S01]  /*0510*/  ELECT P0, URZ, PT ;  /* 0x0000000000ff782f */ /* 0x000fe20003800000 */
[----:B------:R-:W-:-:S12]  /*0520*/  BSSY.RECONVERGENT B0, `(.L_x_9) ;  /* 0x0000043000007945 */ /* 0x000fd80003800200 */
[----:B------:R-:W-:Y:S05]  /*0530*/  @!P0 BRA `(.L_x_10) ;  /* 0x0000000400048947 */ /* 0x000fea0003800000 */
[----:B------:R-:W1:Y:S01]  /*0540*/  S2UR UR7, SR_CgaCtaId ;  /* 0x00000000000779c3 */ /* 0x000e620000008800 */
[----:B------:R-:W-:Y:S01]  /*0550*/  UMOV UR8, 0x400 ;  /* 0x0000040000087882 */ /* 0x000fe20000000000 */
[----:B------:R-:W-:Y:S01]  /*0560*/  UMOV UR6, 0x1 ;  /* 0x0000000100067882 */ /* 0x000fe20000000000 */
[----:B------:R-:W-:Y:S02]  /*0570*/  UMOV UR5, 0x2 ;  /* 0x0000000200057882 */ /* 0x000fe40000000000 */
[----:B------:R-:W-:-:S04]  /*0580*/  UIADD3 UR10, UPT, UPT, -UR5, 0x100000, URZ ;  /* 0x00100000050a7890 */ /* 0x000fc8000fffe1ff */
[----:B------:R-:W-:Y:S02]  /*0590*/  USHF.L.U32 UR11, UR10, 0xb, URZ ;  /* 0x0000000b0a0b7899 */ /* 0x000fe400080006ff */
[----:B------:R-:W-:Y:S02]  /*05a0*/  USHF.L.U32 UR10, UR10, 0x1, URZ ;  /* 0x000000010a0a7899 */ /* 0x000fe400080006ff */
[----:B-1----:R-:W-:Y:S02]  /*05b0*/  ULEA UR7, UR7, UR8, 0x18 ;  /* 0x0000000807077291 */ /* 0x002fe4000f8ec0ff */
[----:B------:R-:W-:-:S04]  /*05c0*/  UIADD3 UR8, UPT, UPT, -UR6, 0x100000, URZ ;  /* 0x0010000006087890 */ /* 0x000fc8000fffe1ff */
[----:B------:R-:W-:Y:S02]  /*05d0*/  USHF.L.U32 UR9, UR8, 0xb, URZ ;  /* 0x0000000b08097899 */ /* 0x000fe400080006ff */
[----:B------:R-:W-:Y:S01]  /*05e0*/  USHF.L.U32 UR8, UR8, 0x1, URZ ;  /* 0x0000000108087899 */ /* 0x000fe200080006ff */
[----:B------:R-:W1:Y:S11]  /*05f0*/  FENCE.VIEW.ASYNC.S ;  /* 0x00000000000073c6 */ /* 0x000e760000000000 */
[----:B-1----:R1:W2:Y:S01]  /*0600*/  SYNCS.EXCH.64 URZ, [UR7], UR8 ;  /* 0x0000000807ff75b2 */ /* 0x0022a20008000100 */
[----:B------:R1:W3:Y:S01]  /*0610*/  SYNCS.EXCH.64 URZ, [UR7+0xd0], UR10 ;  /* 0x0000d00a07ff75b2 */ /* 0x0002e20008000100 */
[----:B------:R1:W4:Y:S01]  /*0620*/  SYNCS.EXCH.64 URZ, [UR7+0x8], UR8 ;  /* 0x0000080807ff75b2 */ /* 0x0003220008000100 */
[----:B------:R1:W1:Y:S01]  /*0630*/  SYNCS.EXCH.64 URZ, [UR7+0xd8], UR10 ;  /* 0x0000d80a07ff75b2 */ /* 0x0002620008000100 */
        /* <DEDUP_REMOVED lines=48> */
[----:B--234-:R-:W-:Y:S01]  /*0940*/  NOP ;  /* 0x0000000000007918 */ /* 0x01cfe20000000000 */
.L_x_10:
[----:B-1----:R-:W-:Y:S05]  /*0950*/  BSYNC.RECONVERGENT B0 ;  /* 0x0000000000007941 */ /* 0x002fea0003800200 */
.L_x_9:
[----:B------:R-:W1:Y:S01]  /*0960*/  SHFL.IDX PT, R2, R78, RZ, 0x1f ;  /* 0x00001fff4e027589 */ /* 0x000e6200000e0000 */
[----:B------:R-:W-:Y:S01]  /*0970*/  NOP ;  /* 0x0000000000007918 */ /* 0x000fe20000000000 */
[----:B-1----:R-:W-:-:S13]  /*0980*/  ISETP.NE.AND P0, PT, R2, 0x1, PT ;  /* 0x000000010200780c */ /* 0x002fda0003f05270 */
[----:B------:R-:W-:Y:S05]  /*0990*/  @P0 BRA `(.L_x_11) ;  /* 0x0000000000500947 */ /* 0x000fea0003800000 */
[----:B------:R-:W1:Y:S01]  /*09a0*/  S2UR UR7, SR_CgaCtaId ;  /* 0x00000000000779c3 */ /* 0x000e620000008800 */
[----:B------:R-:W-:Y:S01]  /*09b0*/  UMOV UR8, 0x400 ;  /* 0x0000040000087882 */ /* 0x000fe20000000000 */
[----:B------:R-:W-:Y:S01]  /*09c0*/  UMOV UR6, 0x20 ;  /* 0x0000002000067882 */ /* 0x000fe20000000000 */
[----:B------:R-:W-:Y:S01]  /*09d0*/  UMOV UR5, 0x80 ;  /* 0x0000008000057882 */ /* 0x000fe20000000000 */
[----:B------:R-:W-:Y:S01]  /*09e0*/  ELECT P0, URZ, PT ;  /* 0x0000000000ff782f */ /* 0x000fe20003800000 */
        /* <DEDUP_REMOVED lines=8> */
[----:B-1----:R1:W2:Y:S01]  /*0a70*/  SYNCS.EXCH.64 URZ, [UR7+0x1a0], UR8 ;  /* 0x0001a00807ff75b2 */ /* 0x0022a20008000100 */
[----:B------:R1:W3:Y:S01]  /*0a80*/  SYNCS.EXCH.64 URZ, [UR7+0x1b8], UR10 ;  /* 0x0001b80a07ff75b2 */ /* 0x0002e20008000100 */
[----:B------:R1:W4:Y:S01]  /*0a90*/  SYNCS.EXCH.64 URZ, [UR7+0x1a8], UR8 ;  /* 0x0001a80807ff75b2 */ /* 0x0003220008000100 */
[----:B------:R1:W1:Y:S01]  /*0aa0*/  SYNCS.EXCH.64 URZ, [UR7+0x1c0], UR10 ;  /* 0x0001c00a07ff75b2 */ /* 0x0002620008000100 */
[----:B------:R1:W1:Y:S01]  /*0ab0*/  SYNCS.EXCH.64 URZ, [UR7+0x1b0], UR8 ;  /* 0x0001b00807ff75b2 */ /* 0x0002620008000100 */
[----:B------:R1:W1:Y:S01]  /*0ac0*/  SYNCS.EXCH.64 URZ, [UR7+0x1c8], UR10 ;  /* 0x0001c80a07ff75b2 */ /* 0x0002620008000100 */
[----:B------:R-:W-:Y:S01]  /*0ad0*/  NOP ;  /* 0x0000000000007918 */ /* 0x000fe20000000000 */
.L_x_11:
[----:B------:R-:W2:Y:S01]  /*0ae0*/  SHFL.IDX PT, R2, R78, RZ, 0x1f ;  /* 0x00001fff4e027589 */ /* 0x000ea200000e0000 */
[----:B------:R-:W-:Y:S01]  /*0af0*/  NOP ;  /* 0x0000000000007918 */ /* 0x000fe20000000000 */
[----:B--2---:R-:W-:-:S13]  /*0b00*/  ISETP.NE.AND P0, PT, R2, 0x3, PT ;  /* 0x000000030200780c */ /* 0x004fda0003f05270 */
[----:B------:R-:W-:Y:S05]  /*0b10*/  @P0 BRA `(.L_x_12) ;  /* 0x0000000000300947 */ /* 0x000fea0003800000 */
[----:B------:R-:W2:Y:S01]  /*0b20*/  S2UR UR6, SR_CgaCtaId ;  /* 0x00000000000679c3 */ /* 0x000ea20000008800 */
[----:B-1----:R-:W-:Y:S01]  /*0b30*/  UMOV UR7, 0x400 ;  /* 0x0000040000077882 */ /* 0x002fe20000000000 */
[----:B------:R-:W-:Y:S01]  /*0b40*/  UMOV UR5, 0x20 ;  /* 0x0000002000057882 */ /* 0x000fe20000000000 */
[----:B------:R-:W-:Y:S01]  /*0b50*/  ELECT P0, URZ, PT ;  /* 0x0000000000ff782f */ /* 0x000fe20003800000 */
[----:B------:R-:W-:-:S04]  /*0b60*/  UIADD3 UR8, UPT, UPT, -UR5, 0x100000, URZ ;  /* 0x0010000005087890 */ /* 0x000fc8000fffe1ff */
[----:B------:R-:W-:Y:S02]  /*0b70*/  USHF.L.U32 UR9, UR8, 0xb, URZ ;  /* 0x0000000b08097899 */ /* 0x000fe400080006ff */
[----:B------:R-:W-:Y:S02]  /*0b80*/  USHF.L.U32 UR8, UR8, 0x1, URZ ;  /* 0x0000000108087899 */ /* 0x000fe400080006ff */
[----:B--2---:R-:W-:Y:S01]  /*0b90*/  ULEA UR6, UR6, UR7, 0x18 ;  /* 0x0000000706067291 */ /* 0x004fe2000f8ec0ff */
[----:B------:R-:W1:Y:S11]  /*0ba0*/  FENCE.VIEW.ASYNC.S ;  /* 0x00000000000073c6 */ /* 0x000e760000000000 */
[----:B-1----:R2:W1:Y:S01]  /*0bb0*/  SYNCS.EXCH.64 URZ, [UR6+0x1d0], UR8 ;  /* 0x0001d00806ff75b2 */ /* 0x0024620008000100 */
[----:B------:R2:W1:Y:S02]  /*0bc0*/  SYNCS.EXCH.64 URZ, [UR6+0x1d8], UR8 ;  /* 0x0001d80806ff75b2 */ /* 0x0004640008000100 */
[----:B--2---:R-:W-:Y:S01]  /*0bd0*/  NOP ;  /* 0x0000000000007918 */ /* 0x004fe20000000000 */
.L_x_12:
[----:B------:R-:W2:Y:S01]  /*0be0*/  SHFL.IDX PT, R2, R78, RZ, 0x1f ;  /* 0x00001fff4e027589 */ /* 0x000ea200000e0000 */
[----:B------:R-:W-:Y:S01]  /*0bf0*/  NOP ;  /* 0x0000000000007918 */ /* 0x000fe20000000000 */
[----:B--2---:R-:W-:-:S13]  /*0c00*/  ISETP.NE.AND P0, PT, R2, 0x4, PT ;  /* 0x000000040200780c */ /* 0x004fda0003f05270 */
[----:B------:R-:W-:Y:S05]  /*0c10*/  @P0 BRA `(.L_x_13) ;  /* 0x0000000000440947 */ /* 0x000fea0003800000 */
[----:B------:R-:W2:Y:S01]  /*0c20*/  S2UR UR6, SR_CgaCtaId ;  /* 0x00000000000679c3 */ /* 0x000ea20000008800 */
[----:B-1----:R-:W-:Y:S01]  /*0c30*/  UMOV UR8, 0x1e0 ;  /* 0x000001e000087882 */ /* 0x002fe20000000000 */
[----:B------:R-:W-:Y:S01]  /*0c40*/  UMOV UR7, 0x400 ;  /* 0x0000040000077882 */ /* 0x000fe20000000000 */
[----:B------:R-:W-:Y:S01]  /*0c50*/  USEL UR8, UR8, 0x1a0, UP6 ;  /* 0x000001a008087887 */ /* 0x000fe2000b000000 */
[----:B------:R-:W-:Y:S01]  /*0c60*/  UMOV UR5, 0x1 ;  /* 0x0000000100057882 */ /* 0x000fe20000000000 */
[----:B------:R-:W-:Y:S01]  /*0c70*/  ELECT P0, URZ, PT ;  /* 0x0000000000ff782f */ /* 0x000fe20003800000 */
[----:B------:R-:W-:-:S04]  /*0c80*/  UIADD3 UR10, UPT, UPT, -UR5, 0x100000, URZ ;  /* 0x00100000050a7890 */ /* 0x000fc8000fffe1ff */
[----:B------:R-:W-:Y:S02]  /*0c90*/  USHF.L.U32 UR11, UR10, 0xb, URZ ;  /* 0x0000000b0a0b7899 */ /* 0x000fe400080006ff */
[----:B------:R-:W-:Y:S02]  /*0ca0*/  USHF.L.U32 UR10, UR10, 0x1, URZ ;  /* 0x000000010a0a7899 */ /* 0x000fe400080006ff */
        /* <DEDUP_REMOVED lines=8> */
.L_x_13:
[----:B------:R-:W2:Y:S01]  /*0d30*/  SHFL.IDX PT, R2, R78, RZ, 0x1f ;  /* 0x00001fff4e027589 */ /* 0x000ea200000e0000 */
[----:B------:R-:W1:Y:S01]  /*0d40*/  S2UR UR46, SR_CgaCtaId ;  /* 0x00000000002e79c3 */ /* 0x000e620000008800 */
[----:B------:R-:W-:Y:S01]  /*0d50*/  NOP ;  /* 0x0000000000007918 */ /* 0x000fe20000000000 */
[----:B--2---:R-:W-:-:S13]  /*0d60*/  ISETP.NE.AND P0, PT, R2, 0x5, PT ;  /* 0x000000050200780c */ /* 0x004fda0003f05270 */
[----:B-1----:R-:W-:Y:S05]  /*0d70*/  @P0 BRA `(.L_x_14) ;  /* 0x0000000000440947 */ /* 0x002fea0003800000 */
[----:B------:R-:W-:Y:S01]  /*0d80*/  UMOV UR7, 0x400 ;  /* 0x0000040000077882 */ /* 0x000fe20000000000 */
[----:B------:R-:W-:Y:S01]  /*0d90*/  UMOV UR6, 0x1 ;  /* 0x0000000100067882 */ /* 0x000fe20000000000 */
[----:B------:R-:W-:Y:S01]  /*0da0*/  UMOV UR5, 0x80 ;  /* 0x0000008000057882 */ /* 0x000fe20000000000 */
[----:B------:R-:W-:Y:S02]  /*0db0*/  ULEA UR7, UR46, UR7, 0x18 ;  /* 0x000000072e077291 */ /* 0x000fe4000f8ec0ff */
[----:B------:R-:W-:-:S04]  /*0dc0*/  UIADD3 UR8, UPT, UPT, -UR6, 0x100000, URZ ;  /* 0x0010000006087890 */ /* 0x000fc8000fffe1ff */
[----:B------:R-:W-:Y:S02]  /*0dd0*/  USHF.L.U32 UR9, UR8, 0xb, URZ ;  /* 0x0000000b08097899 */ /* 0x000fe400080006ff */
[----:B------:R-:W-:Y:S02]  /*0de0*/  USHF.L.U32 UR8, UR8, 0x1, URZ ;  /* 0x0000000108087899 */ /* 0x000fe400080006ff */
[----:B------:R-:W-:-:S04]  /*0df0*/  UIADD3 UR10, UPT, UPT, -UR5, 0x100000, URZ ;  /* 0x00100000050a7890 */ /* 0x000fc8000fffe1ff */
[----:B------:R-:W-:Y:S02]  /*0e00*/  USHF.L.U32 UR11, UR10, 0xb, URZ ;  /* 0x0000000b0a0b7899 */ /* 0x000fe400080006ff */
[----:B------:R-:W-:Y:S01]  /*0e10*/  USHF.L.U32 UR10, UR10, 0x1, URZ ;  /* 0x000000010a0a7899 */ /* 0x000fe200080006ff */
[----:B------:R-:W-:Y:S01]  /*0e20*/  ELECT P0, URZ, PT ;  /* 0x0000000000ff782f */ /* 0x000fe20003800000 */
[----:B------:R-:W1:Y:S02]  /*0e30*/  FENCE.VIEW.ASYNC.S ;  /* 0x00000000000073c6 */ /* 0x000e640000000000 */
[----:B-1----:R1:W2:Y:S08]  /*0e40*/  SYNCS.EXCH.64 URZ, [UR7+0x1f0], UR8 ;  /* 0x0001f00807ff75b2 */ /* 0x0022b00008000100 */
[----:B------:R1:W1:Y:S01]  /*0e50*/  SYNCS.EXCH.64 URZ, [UR7+0x200], UR10 ;  /* 0x0002000a07ff75b2 */ /* 0x0002620008000100 */
[----:B------:R1:W1:Y:S01]  /*0e60*/  SYNCS.EXCH.64 URZ, [UR7+0x1f8], UR8 ;  /* 0x0001f80807ff75b2 */ /* 0x0002620008000100 */
[----:B------:R1:W1:Y:S01]  /*0e70*/  SYNCS.EXCH.64 URZ, [UR7+0x208], UR10 ;  /* 0x0002080a07ff75b2 */ /* 0x0002620008000100 */
[----:B------:R-:W-:Y:S01]  /*0e80*/  NOP ;  /* 0x0000000000007918 */ /* 0x000fe20000000000 */
.L_x_14:
[----:B------:R-:W3:Y:S01]  /*0e90*/  LDCU UR5, c[0x0][0x36c] ;  /* 0x00006d80ff0577ac */ /* 0x000ee20008000800 */
[----:B------:R-:W-:Y:S01]  /*0ea0*/  ISETP.NE.OR P6, PT, R0, 0x2, !P6 ;  /* 0x000000020000780c */ /* 0x000fe200077c5670 */
[----:B------:R-:W-:Y:S01]  /*0eb0*/  NOP ;  /* 0x0000000000007918 */ /* 0x000fe20000000000 */
[----:B------:R-:W-:Y:S01]  /*0ec0*/  LOP3.LUT R8, R77, 0x1f, RZ, 0xc0, !PT ;  /* 0x0000001f4d087812 */ /* 0x000fe200078ec0ff */
[----:B------:R-:W-:Y:S02]  /*0ed0*/  UISETP.NE.AND UP5, UPT, UR4, 0x2, UPT ;  /* 0x000000020400788c */ /* 0x000fe4000bfa5270 */
[----:B------:R-:W-:Y:S02]  /*0ee0*/  UISETP.NE.AND UP4, UPT, UR4, URZ, UPT ;  /* 0x000000ff0400728c */ /* 0x000fe4000bf85270 */
[----:B---3--:R-:W-:-:S09]  /*0ef0*/  UISETP.EQ.U32.AND UP1, UPT, UR5, 0x1, UPT ;  /* 0x000000010500788c */ /* 0x008fd2000bf22070 */
[----:B------:R-:W-:Y:S05]  /*0f00*/  BRA.U !UP1, `(.L_x_15) ;  /* 0x0000000109087547 */ /* 0x000fea000b800000 */
[----:B-12-4-:R-:W-:Y:S01]  /*0f10*/  UCGABAR_ARV ;  /* 0x00000000000079c7 */ /* 0x016fe20008000000 */
[----:B------:R-:W-:Y:S05]  /*0f20*/  BRA `(.L_x_16) ;  /* 0x0000000000047947 */ /* 0x000fea0003800000 */
.L_x_15:
[----:B-12-4-:R-:W-:Y:S01]  /*0f30*/  NOP ;  /* 0x0000000000007918 */ /* 0x016fe20000000000 */
.L_x_16:
[----:B------:R-:W1:Y:S01]  /*0f40*/  S2R R18, SR_CTAID.Y ;  /* 0x0000000000127919 */ /* 0x000e620000002600 */
[----:B------:R-:W2:Y:S01]  /*0f50*/  S2UR UR6, SR_CTAID.X ;  /* 0x00000000000679c3 */ /* 0x000ea20000002500 */
[----:B------:R-:W-:-:S05]  /*0f60*/  CS2R.32 R64, SR_CgaSize ;  /* 0x0000000000407805 */ /* 0x000fca0000008a00 */
[----:B------:R-:W-:-:S05]  /*0f70*/  IMAD R64, R64, -0xa0, RZ ;  /* 0xffffff6040407824 */ /* 0x000fca00078e02ff */
[----:B------:R-:W-:-:S14]  /*0f80*/  R2UR UR7, R64 ;  /* 0x00000000400772ca */ /* 0x000fdc00000e0000 */
[----:B------:R-:W3:Y:S01]  /*0f90*/  LDCU UR7, c[0x0][UR7+0x2b0] ;  /* 0x00005600070777ac */ /* 0x000ee20008000800 */
[----:B------:R-:W-:-:S05]  /*0fa0*/  CS2R.32 R64, SR_CgaSize ;  /* 0x0000000000407805 */ /* 0x000fca0000008a00 */
[----:B------:R-:W-:-:S05]  /*0fb0*/  IMAD R64, R64, -0xa0, RZ ;  /* 0xffffff6040407824 */ /* 0x000fca00078e02ff */
[----:B------:R-:W-:-:S14]  /*0fc0*/  R2UR UR5, R64 ;  /* 0x00000000400572ca */ /* 0x000fdc00000e0000 */
[----:B------:R-:W4:Y:S01]  /*0fd0*/  LDCU UR5, c[0x0][UR5+0x2b4] ;  /* 0x00005680050577ac */ /* 0x000f220008000800 */
[----:B------:R-:W4:Y:S01]  /*0fe0*/  LDC R11, c[0x0][0xc24] ;  /* 0x00030900ff0b7b82 */ /* 0x000f220000000800 */
[----:B------:R-:W-:Y:S02]  /*0ff0*/  USHF.L.U32 UR44, UR46, 0xa, URZ ;  /* 0x0000000a2e2c7899 */ /* 0x000fe400080006ff */
[----:B------:R-:W-:Y:S02]  /*1000*/  USHF.L.U32 UR24, UR46, 0x4, URZ ;  /* 0x000000042e187899 */ /* 0x000fe400080006ff */
[----:B------:R-:W-:Y:S02]  /*1010*/  ULOP3.LUT UR44, UR44, 0x400, URZ, 0xc0, !UPT ;  /* 0x000004002c2c7892 */ /* 0x000fe4000f8ec0ff */
[----:B------:R-:W-:Y:S01]  /*1020*/  ULOP3.LUT UR24, UR24, 0x10, URZ, 0xc0, !UPT ;  /* 0x0000001018187892 */ /* 0x000fe2000f8ec0ff */
[----:B------:R-:W-:-:S05]  /*1030*/  CS2R.32 R5, SR_CgaSize ;  /* 0x0000000000057805 */ /* 0x000fca0000008a00 */
[----:B------:R-:W-:-:S06]  /*1040*/  IMAD R5, R5, -0xa0, RZ ;  /* 0xffffff6005057824 */ /* 0x000fcc00078e02ff */
[----:B------:R-:W4:Y:S01]  /*1050*/  LDC R5, c[0x0][R5+0x2a0] ;  /* 0x0000a80005057b82 */ /* 0x000f220000000800 */
[----:B------:R-:W-:Y:S01]  /*1060*/  UISETP.NE.AND UP2, UPT, UR4, 0x2, UPT ;  /* 0x000000020400788c */ /* 0x000fe2000bf45270 */
[----:B--2---:R-:W-:Y:S02]  /*1070*/  I2FP.F32.U32 R64, UR6 ;  /* 0x0000000600407c45 */ /* 0x004fe40008201000 */
[----:B------:R-:W-:-:S05]  /*1080*/  CS2R.32 R58, SR_CgaSize ;  /* 0x00000000003a7805 */ /* 0x000fca0000008a00 */
[----:B------:R-:W-:-:S06]  /*1090*/  IMAD R58, R58, -0xa0, RZ ;  /* 0xffffff603a3a7824 */ /* 0x000fcc00078e02ff */
[----:B------:R-:W2:Y:S01]  /*10a0*/  LDC R58, c[0x0][R58+0x2a4] ;  /* 0x0000a9003a3a7b82 */ /* 0x000ea20000000800 */
[----:B------:R-:W-:Y:S01]  /*10b0*/  MOV R19, UR6 ;  /* 0x0000000600137c02 */ /* 0x000fe20008000f00 */
[----:B---3--:R-:W-:Y:S01]  /*10c0*/  FMUL R64, R64, UR7 ;  /* 0x0000000740407c20 */ /* 0x008fe20008400000 */
[----:B-1----:R-:W-:-:S05]  /*10d0*/  I2FP.F32.U32 R0, R18 ;  /* 0x0000001200007245 */ /* 0x002fca0000201000 */
[----:B------:R-:W1:Y:S01]  /*10e0*/  S2UR UR47, SR_CTAID.Z ;  /* 0x00000000002f79c3 */ /* 0x000e620000002700 */
[----:B----4-:R-:W-:Y:S01]  /*10f0*/  ISETP.GE.AND P0, PT, R11, 0x1, PT ;  /* 0x000000010b00780c */ /* 0x010fe20003f06270 */
[----:B------:R-:W3:Y:S01]  /*1100*/  F2I.U32.TRUNC.NTZ R64, R64 ;  /* 0x0000004000407305 */ /* 0x000ee2000020f000 */
[----:B------:R-:W-:Y:S01]  /*1110*/  FMUL R0, R0, UR5 ;  /* 0x0000000500007c20 */ /* 0x000fe20008400000 */
[----:B------:R-:W4:Y:S04]  /*1120*/  LDCU UR5, c[0x0][0xc30] ;  /* 0x00018600ff0577ac */ /* 0x000f280008000800 */
[----:B------:R-:W1:Y:S02]  /*1130*/  LDC R26, c[0x0][0xc24] ;  /* 0x00030900ff1a7b82 */ /* 0x000e640000000800 */
[----:B------:R-:W4:Y:S01]  /*1140*/  F2I.U32.TRUNC.NTZ R3, R0 ;  /* 0x0000000000037305 */ /* 0x000f22000020f000 */
[----:B---3--:R-:W-:-:S05]  /*1150*/  IADD3 R64, PT, PT, -R64, RZ, RZ ;  /* 0x000000ff40407210 */ /* 0x008fca0007ffe1ff */
[----:B------:R-:W-:Y:S01]  /*1160*/  IMAD R64, R5, R64, UR6 ;  /* 0x0000000605407e24 */ /* 0x000fe2000f8e0240 */
[----:B----4-:R-:W-:Y:S02]  /*1170*/  IADD3 R3, PT, PT, -R3, RZ, RZ ;  /* 0x000000ff03037210 */ /* 0x010fe40007ffe1ff */
[----:B------:R-:W-:-:S03]  /*1180*/  PRMT R0, RZ, 0x7610, R0 ;  /* 0x00007610ff007816 */ /* 0x000fc60000000000 */
[----:B--2---:R-:W-:Y:S01]  /*1190*/  IMAD R58, R58, R3, R18 ;  /* 0x000000033a3a7224 */ /* 0x004fe200078e0212 */
[----:B------:R-:W-:Y:S06]  /*11a0*/  BRA.U UP4, `(.L_x_17) ;  /* 0x0000000104207547 */ /* 0x000fec000b800000 */
[C---:B------:R-:W-:Y:S02]  /*11b0*/  ISETP.NE.AND P3, PT, R58.reuse, RZ, PT ;  /* 0x000000ff3a00720c */ /* 0x040fe40003f65270 */
[----:B------:R-:W-:Y:S02]  /*11c0*/  ISETP.NE.AND P1, PT, R58, RZ, PT ;  /* 0x000000ff3a00720c */ /* 0x000fe40003f25270 */
[C---:B------:R-:W-:Y:S02]  /*11d0*/  ISETP.NE.AND P2, PT, R64.reuse, 0x1, PT ;  /* 0x000000014000780c */ /* 0x040fe40003f45270 */
[----:B------:R-:W-:Y:S02]  /*11e0*/  SEL R0, RZ, 0x2, P3 ;  /* 0x00000002ff007807 */ /* 0x000fe40001800000 */
[----:B------:R-:W-:Y:S02]  /*11f0*/  ISETP.EQ.OR P1, PT, R64, RZ, !P1 ;  /* 0x000000ff4000720c */ /* 0x000fe40004f22670 */
[----:B------:R-:W-:-:S02]  /*1200*/  SEL R0, R0, 0x2, P2 ;  /* 0x0000000200007807 */ /* 0x000fc40001000000 */
[----:B------:R-:W-:-:S05]  /*1210*/  SEL R3, RZ, 0x1, !P1 ;  /* 0x00000001ff037807 */ /* 0x000fca0004800000 */
[----:B------:R-:W-:Y:S02]  /*1220*/  IMAD.IADD R0, R3, 0x1, R0 ;  /* 0x0000000103007824 */ /* 0x000fe400078e0200 */
.L_x_17:
[----:B------:R-:W-:Y:S05]  /*1230*/  @!P0 BRA `(.L_x_18) ;  /* 0x0000000000b88947 */ /* 0x000fea0003800000 */
[----:B------:R-:W2:Y:S01]  /*1240*/  LDC.64 R4, c[0x0][0xc18] ;  /* 0x00030600ff047b82 */ /* 0x000ea20000000a00 */
[----:B------:R-:W-:-:S07]  /*1250*/  ISETP.NE.AND P0, PT, R11, 0x1, PT ;  /* 0x000000010b00780c */ /* 0x000fce0003f05270 */
[----:B------:R-:W3:Y:S08]  /*1260*/  LDC R10, c[0x0][0xc0c] ;  /* 0x00030300ff0a7b82 */ /* 0x000ef00000000800 */
[----:B------:R-:W4:Y:S08]  /*1270*/  LDC R13, c[0x0][0x370] ;  /* 0x0000dc00ff0d7b82 */ /* 0x000f300000000800 */
[----:B------:R-:W1:Y:S01]  /*1280*/  LDC R12, c[0x0][0x374] ;  /* 0x0000dd00ff0c7b82 */ /* 0x000e620000000800 */
[----:B--2---:R-:W-:-:S07]  /*1290*/  ISETP.NE.AND P1, PT, R4, 0x1, PT ;  /* 0x000000010400780c */ /* 0x004fce0003f25270 */
[----:B------:R-:W4:Y:S01]  /*12a0*/  LDC.64 R6, c[0x0][0xc10] ;  /* 0x00030400ff067b82 */ /* 0x000f220000000a00 */
[----:B---3--:R-:W-:-:S07]  /*12b0*/  ISETP.NE.AND P2, PT, R10, 0x1, PT ;  /* 0x000000010a00780c */ /* 0x008fce0003f45270 */
[----:B------:R-:W2:Y:S08]  /*12c0*/  LDC R9, c[0x0][0xc20] ;  /* 0x00030800ff097b82 */ /* 0x000eb00000000800 */
[----:B------:R-:W3:Y:S01]  /*12d0*/  LDC.64 R2, c[0x0][0xc28] ;  /* 0x00030a00ff027b82 */ /* 0x000ee20000000a00 */
[----:B-1----:R-:W-:-:S04]  /*12e0*/  IMAD.HI.U32 R14, R12, R5, RZ ;  /* 0x000000050c0e7227 */ /* 0x002fc800078e00ff */
[----:B----4-:R-:W-:-:S04]  /*12f0*/  IMAD.HI.U32 R16, R13, R6, RZ ;  /* 0x000000060d107227 */ /* 0x010fc800078e00ff */
[----:B------:R-:W-:Y:S01]  /*1300*/  IMAD.HI.U32 R20, R19, R6, RZ ;  /* 0x0000000613147227 */ /* 0x000fe200078e00ff */
[----:B------:R-:W-:Y:S02]  /*1310*/  @P2 SHF.R.U32.HI R13, RZ, R7, R16 ;  /* 0x00000007ff0d2219 */ /* 0x000fe40000011610 */
[----:B--2---:R-:W-:Y:S01]  /*1320*/  @P1 SHF.R.U32.HI R12, RZ, R9, R14 ;  /* 0x00000009ff0c1219 */ /* 0x004fe2000001160e */
[----:B------:R-:W-:Y:S01]  /*1330*/  IMAD.HI.U32 R16, R18, R5, RZ ;  /* 0x0000000512107227 */ /* 0x000fe200078e00ff */
[----:B------:R-:W-:-:S04]  /*1340*/  SHF.R.U32.HI R20, RZ, R7, R20 ;  /* 0x00000007ff147219 */ /* 0x000fc80000011614 */
[----:B------:R-:W-:Y:S01]  /*1350*/  SHF.R.U32.HI R9, RZ, R9, R16 ;  /* 0x00000009ff097219 */ /* 0x000fe20000011610 */
[----:B---3--:R-:W-:Y:S01]  /*1360*/  IMAD.HI.U32 R14, R12, R2, RZ ;  /* 0x000000020c0e7227 */ /* 0x008fe200078e00ff */
[----:B------:R-:W-:Y:S02]  /*1370*/  SEL R5, R19, R20, !P2 ;  /* 0x0000001413057207 */ /* 0x000fe40005000000 */
[----:B------:R-:W-:Y:S01]  /*1380*/  SEL R9, R18, R9, !P1 ;  /* 0x0000000912097207 */ /* 0x000fe20004800000 */
[----:B------:R-:W-:Y:S01]  /*1390*/  IMAD.HI.U32 R6, R13, R2, RZ ;  /* 0x000000020d067227 */ /* 0x000fe200078e00ff */
[-C--:B------:R-:W-:Y:S02]  /*13a0*/  @P0 SHF.R.U32.HI R12, RZ, R3.reuse, R14 ;  /* 0x00000003ff0c0219 */ /* 0x080fe4000001160e */
[----:B------:R-:W-:Y:S02]  /*13b0*/  IADD3 R7, PT, PT, -R9, RZ, RZ ;  /* 0x000000ff09077210 */ /* 0x000fe40007ffe1ff */
[----:B------:R-:W-:Y:S01]  /*13c0*/  @P0 SHF.R.U32.HI R13, RZ, R3, R6 ;  /* 0x00000003ff0d0219 */ /* 0x000fe20000011606 */
[----:B------:R-:W-:-:S02]  /*13d0*/  IMAD R12, R12, R11, RZ ;  /* 0x0000000b0c0c7224 */ /* 0x000fc400078e02ff */
[----:B------:R-:W-:Y:S02]  /*13e0*/  IMAD R7, R4, R7, R18 ;  /* 0x0000000704077224 */ /* 0x000fe400078e0212 */
[----:B------:R-:W-:Y:S01]  /*13f0*/  IMAD R6, R13, R11, RZ ;  /* 0x0000000b0d067224 */ /* 0x000fe200078e02ff */
[----:B------:R-:W-:-:S04]  /*1400*/  ISETP.GE.AND P1, PT, R9, R12, PT ;  /* 0x0000000c0900720c */ /* 0x000fc80003f26270 */
[----:B------:R-:W-:Y:S01]  /*1410*/  ISETP.GE.OR P1, PT, R5, R6, P1 ;  /* 0x000000060500720c */ /* 0x000fe20000f26670 */
[----:B------:R-:W-:-:S05]  /*1420*/  IMAD.HI.U32 R6, R9, R2, RZ ;  /* 0x0000000209067227 */ /* 0x000fca00078e00ff */
[----:B------:R-:W-:-:S04]  /*1430*/  SHF.R.U32.HI R6, RZ, R3, R6 ;  /* 0x00000003ff067219 */ /* 0x000fc80000011606 */
[----:B------:R-:W-:-:S03]  /*1440*/  SEL R6, R9, R6, !P0 ;  /* 0x0000000609067207 */ /* 0x000fc60004000000 */
[----:B------:R-:W-:Y:S01]  /*1450*/  @!P1 IMAD.HI.U32 R12, R5, R2, RZ ;  /* 0x00000002050c9227 */ /* 0x000fe200078e00ff */
[----:B------:R-:W-:-:S04]  /*1460*/  IADD3 R2, PT, PT, -R6, RZ, RZ ;  /* 0x000000ff06027210 */ /* 0x000fc80007ffe1ff */
[----:B------:R-:W-:Y:S01]  /*1470*/  @!P1 SHF.R.U32.HI R12, RZ, R3, R12 ;  /* 0x00000003ff0c9219 */ /* 0x000fe2000001160c */
[----:B------:R-:W-:-:S03]  /*1480*/  IMAD R2, R11, R2, R9 ;  /* 0x000000020b027224 */ /* 0x000fc600078e0209 */
[----:B------:R-:W-:-:S05]  /*1490*/  @!P1 SEL R3, R5, R12, !P0 ;  /* 0x0000000c05039207 */ /* 0x000fca0004000000 */
[--C-:B------:R-:W-:Y:S02]  /*14a0*/  @!P1 IMAD.IADD R6, R6, 0x1, -R3.reuse ;  /* 0x0000000106069824 */ /* 0x100fe400078e0a03 */
[----:B------:R-:W-:Y:S01]  /*14b0*/  @!P1 IMAD R3, R2, R13, R3 ;  /* 0x0000000d02039224 */ /* 0x000fe200078e0203 */
[----:B------:R-:W-:Y:S01]  /*14c0*/  IADD3 R2, PT, PT, -R5, RZ, RZ ;  /* 0x000000ff05027210 */ /* 0x000fe20007ffe1ff */
[----:B------:R-:W-:Y:S02]  /*14d0*/  @!P1 IMAD R9, R6, R11, R5 ;  /* 0x0000000b06099224 */ /* 0x000fe400078e0205 */
[----:B------:R-:W-:Y:S02]  /*14e0*/  @!P1 IMAD.MOV.U32 R5, RZ, RZ, R3 ;  /* 0x000000ffff059224 */ /* 0x000fe400078e0003 */
[----:B------:R-:W-:Y:S02]  /*14f0*/  IMAD R2, R10, R2, R19 ;  /* 0x000000020a027224 */ /* 0x000fe400078e0213 */
[----:B------:R-:W-:-:S02]  /*1500*/  IMAD R18, R9, R4, R7 ;  /* 0x0000000409127224 */ /* 0x000fc400078e0207 */
[----:B------:R-:W-:Y:S02]  /*1510*/  IMAD R19, R5, R10, R2 ;  /* 0x0000000a05137224 */ /* 0x000fe400078e0202 */
.L_x_18:
[----:B------:R-:W-:-:S09]  /*1520*/  UISETP.NE.AND UP3, UPT, UR5, 0x1, UPT ;  /* 0x000000010500788c */ /* 0x000fd2000bf65270 */
[----:B------:R-:W-:Y:S05]  /*1530*/  BRA.U UP3, `(.L_x_19) ;  /* 0x0000000103407547 */ /* 0x000fea000b800000 */
[----:B------:R-:W2:Y:S08]  /*1540*/  LDC.64 R4, c[0x0][0xc10] ;  /* 0x00030400ff047b82 */ /* 0x000eb00000000a00 */
[----:B------:R-:W3:Y:S08]  /*1550*/  LDC.64 R2, c[0x0][0xc18] ;  /* 0x00030600ff027b82 */ /* 0x000ef00000000a00 */
[----:B------:R-:W4:Y:S08]  /*1560*/  LDC R6, c[0x0][0xc20] ;  /* 0x00030800ff067b82 */ /* 0x000f300000000800 */
[----:B------:R-:W1:Y:S01]  /*1570*/  LDC R10, c[0x0][0xc0c] ;  /* 0x00030300ff0a7b82 */ /* 0x000e620000000800 */
[----:B--2---:R-:W-:-:S05]  /*1580*/  IMAD.HI.U32 R4, R19, R4, RZ ;  /* 0x0000000413047227 */ /* 0x004fca00078e00ff */
[----:B------:R-:W-:Y:S01]  /*1590*/  SHF.R.U32.HI R4, RZ, R5, R4 ;  /* 0x00000005ff047219 */ /* 0x000fe20000011604 */
[----:B---3--:R-:W-:Y:S01]  /*15a0*/  IMAD.HI.U32 R3, R18, R3, RZ ;  /* 0x0000000312037227 */ /* 0x008fe200078e00ff */
[----:B------:R-:W-:-:S04]  /*15b0*/  ISETP.NE.AND P0, PT, R2, 0x1, PT ;  /* 0x000000010200780c */ /* 0x000fc80003f05270 */
[----:B----4-:R-:W-:-:S04]  /*15c0*/  SHF.R.U32.HI R3, RZ, R6, R3 ;  /* 0x00000006ff037219 */ /* 0x010fc80000011603 */
[----:B------:R-:W-:Y:S02]  /*15d0*/  SEL R3, R18, R3, !P0 ;  /* 0x0000000312037207 */ /* 0x000fe40004000000 */
[----:B-1----:R-:W-:-:S04]  /*15e0*/  ISETP.NE.AND P1, PT, R10, 0x1, PT ;  /* 0x000000010a00780c */ /* 0x002fc80003f25270 */
[----:B------:R-:W-:-:S05]  /*15f0*/  SEL R4, R19, R4, !P1 ;  /* 0x0000000413047207 */ /* 0x000fca0004800000 */
[----:B------:R-:W-:Y:S02]  /*1600*/  IMAD.IADD R5, R3, 0x1, -R4 ;  /* 0x0000000103057824 */ /* 0x000fe400078e0a04 */
[----:B------:R-:W-:Y:S02]  /*1610*/  IMAD.IADD R3, R4, 0x1, -R3 ;  /* 0x0000000104037824 */ /* 0x000fe400078e0a03 */
[----:B------:R-:W-:Y:S02]  /*1620*/  IMAD R19, R5, R10, R19 ;  /* 0x0000000a05137224 */ /* 0x000fe400078e0213 */
[----:B------:R-:W-:Y:S02]  /*1630*/  IMAD R18, R3, R2, R18 ;  /* 0x0000000203127224 */ /* 0x000fe400078e0212 */
.L_x_19:
[----:B------:R-:W-:Y:S05]  /*1640*/  BRA.U !UP1, `(.L_x_20) ;  /* 0x00000001090c7547 */ /* 0x000fea000b800000 */
[----:B------:R-:W-:Y:S01]  /*1650*/  UCGABAR_WAIT ;  /* 0x0000000000007dc7 */ /* 0x000fe20008000000 */
[----:B------:R-:W-:Y:S01]  /*1660*/  CCTL.IVALL ;  /* 0x00000000ff00798f */ /* 0x000fe20002000000 */
[----:B------:R-:W-:Y:S05]  /*1670*/  BRA `(.L_x_21) ;  /* 0x0000000000047947 */ /* 0x000fea0003800000 */
.L_x_20:
[----:B------:R-:W-:Y:S06]  /*1680*/  BAR.SYNC.DEFER_BLOCKING 0x0 ;  /* 0x0000000000007b1d */ /* 0x000fec0000010000 */
.L_x_21:
[----:B------:R-:W-:Y:S05]  /*1690*/  BRA.U UP2, `(.L_x_22) ;  /* 0x0000002902187547 */ /* 0x000fea000b800000 */
[----:B------:R-:W2:Y:S01]  /*16a0*/  LDCU UR50, c[0x0][0x394] ;  /* 0x00007280ff3277ac */ /* 0x000ea20008000800 */
[----:B------:R-:W3:Y:S01]  /*16b0*/  LDC R2, c[0x0][0x5d8] ;  /* 0x00017600ff027b82 */ /* 0x000ee20000000800 */
[----:B------:R-:W-:Y:S01]  /*16c0*/  PLOP3.LUT P4, PT, PT, PT, UP6, 0x80, 0x8 ;  /* 0x000000000008781c */ /* 0x000fe20003f8f068 */
[----:B------:R-:W-:Y:S01]  /*16d0*/  IMAD.MOV.U32 R10, RZ, RZ, 0x1 ;  /* 0x00000001ff0a7424 */ /* 0x000fe200078e00ff */
[----:B------:R-:W-:Y:S01]  /*16e0*/  UISETP.NE.AND UP0, UPT, UR4, URZ, UPT ;  /* 0x000000ff0400728c */ /* 0x000fe2000bf05270 */
[----:B------:R-:W-:Y:S01]  /*16f0*/  ISETP.EQ.OR P5, PT, R8, RZ, P6 ;  /* 0x000000ff0800720c */ /* 0x000fe200037a2670 */
[----:B-1----:R-:W-:Y:S01]  /*1700*/  USEL UR47, URZ, 0x1, UP5 ;  /* 0x00000001ff2f7887 */ /* 0x002fe2000a800000 */
[----:B------:R-:W-:Y:S01]  /*1710*/  PLOP3.LUT P4, PT, P4, PT, PT, 0x8, 0x80 ;  /* 0x000000000080781c */ /* 0x000fe2000278e170 */
[----:B------:R-:W-:Y:S01]  /*1720*/  IMAD.MOV.U32 R8, RZ, RZ, RZ ;  /* 0x000000ffff087224 */ /* 0x000fe200078e00ff */
[----:B------:R-:W1:Y:S01]  /*1730*/  LDC R9, c[0x0][0x370] ;  /* 0x0000dc00ff097b82 */ /* 0x000e620000000800 */
[----:B------:R-:W4:Y:S01]  /*1740*/  LDCU.64 UR54, c[0x0][0x348] ;  /* 0x00006900ff3677ac */ /* 0x000f220008000a00 */
[----:B------:R-:W-:Y:S01]  /*1750*/  USEL UR47, UR47, 0x2, UP0 ;  /* 0x000000022f2f7887 */ /* 0x000fe20008000000 */
[----:B------:R-:W-:-:S05]  /*1760*/  UMOV UR48, URZ ;  /* 0x000000ff00307c82 */ /* 0x000fca0008000000 */
[----:B------:R-:W1:Y:S01]  /*1770*/  LDC R0, c[0x0][0x374] ;  /* 0x0000dd00ff007b82 */ /* 0x000e620000000800 */
[----:B--2---:R-:W-:Y:S02]  /*1780*/  UIADD3 UR5, UPT, UPT, UR50, 0x1f, URZ ;  /* 0x0000001f32057890 */ /* 0x004fe4000fffe0ff */
[----:B------:R-:W-:Y:S02]  /*1790*/  UIADD3 UR4, UPT, UPT, UR50, -0x1, URZ ;  /* 0xffffffff32047890 */ /* 0x000fe4000fffe0ff */
[----:B------:R-:W-:Y:S02]  /*17a0*/  USHF.R.S32.HI UR52, URZ, 0x1f, UR5 ;  /* 0x0000001fff347899 */ /* 0x000fe40008011405 */
[----:B------:R-:W-:Y:S01]  /*17b0*/  UISETP.GE.U32.AND UP2, UPT, UR4, -0x3f, UPT ;  /* 0xffffffc10400788c */ /* 0x000fe2000bf46070 */
[----:B---3--:R-:W-:Y:S01]  /*17c0*/  VIADD R2, R2, 0x3f ;  /* 0x0000003f02027836 */ /* 0x008fe20000000000 */
[----:B------:R-:W-:Y:S02]  /*17d0*/  ULEA.HI UR52, UR52, UR5, URZ, 0x5 ;  /* 0x0000000534347291 */ /* 0x000fe4000f8f28ff */
[----:B------:R-:W-:-:S02]  /*17e0*/  UIADD3 UR50, UPT, UPT, UR50, 0x3e, URZ ;  /* 0x0000003e32327890 */ /* 0x000fc4000fffe0ff */
[----:B------:R-:W-:Y:S01]  /*17f0*/  USHF.R.S32.HI UR52, URZ, 0x5, UR52 ;  /* 0x00000005ff347899 */ /* 0x000fe20008011434 */
[----:B------:R-:W-:-:S03]  /*1800*/  SHF.R.S32.HI R15, RZ, 0x1f, R2 ;  /* 0x0000001fff0f7819 */ /* 0x000fc60000011402 */
[----:B------:R-:W-:Y:S01]  /*1810*/  UISETP.LT.U32.AND UP1, UPT, UR52, 0x1a, UPT ;  /* 0x0000001a3400788c */ /* 0x000fe2000bf21070 */
[----:B------:R-:W-:-:S03]  /*1820*/  LEA.HI R15, R15, R2, RZ, 0x6 ;  /* 0x000000020f0f7211 */ /* 0x000fc600078f30ff */
[----:B------:R-:W-:Y:S01]  /*1830*/  USEL UR51, UR52, 0x1a, UP1 ;  /* 0x0000001a34337887 */ /* 0x000fe20008800000 */
[----:B------:R-:W-:-:S03]  /*1840*/  SHF.R.S32.HI R15, RZ, 0x6, R15 ;  /* 0x00000006ff0f7819 */ /* 0x000fc6000001140f */
[----:B------:R-:W-:Y:S02]  /*1850*/  UIADD3 UR46, UPT, UPT, UR51, -0x1, URZ ;  /* 0xffffffff332e7890 */ /* 0x000fe4000fffe0ff */
[----:B------:R-:W-:Y:S02]  /*1860*/  @UP2 UIADD3 UR46, UPT, UPT, UR51, URZ, URZ ;  /* 0x000000ff332e2290 */ /* 0x000fe4000fffe0ff */
[----:B------:R-:W-:Y:S02]  /*1870*/  UIADD3 UR49, UPT, UPT, UR52, -UR51, URZ ;  /* 0x8000003334317290 */ /* 0x000fe4000fffe0ff */
[----:B-1--4-:R-:W-:-:S12]  /*1880*/  UIADD3 UR46, UPT, UPT, UR46, 0x1, URZ ;  /* 0x000000012e2e7890 */ /* 0x012fd8000fffe0ff */
.L_x_40:
[-C--:B------:R-:W-:Y:S01]  /*1890*/  IABS R5, R15.reuse ;  /* 0x0000000f00057213 */ /* 0x080fe20000000000 */
[----:B-1----:R-:W1:Y:S01]  /*18a0*/  LDC R7, c[0x0][0x5dc] ;  /* 0x00017700ff077b82 */ /* 0x002e620000000800 */
[----:B------:R-:W-:Y:S01]  /*18b0*/  IABS R2, R18 ;  /* 0x0000001200027213 */ /* 0x000fe20000000000 */
[----:B------:R-:W-:Y:S01]  /*18c0*/  UMOV UR4, 0x400 ;  /* 0x0000040000047882 */ /* 0x000fe20000000000 */
[----:B------:R-:W2:Y:S01]  /*18d0*/  I2F.RP R6, R5 ;  /* 0x0000000500067306 */ /* 0x000ea20000209400 */
[----:B------:R-:W-:Y:S01]  /*18e0*/  IABS R3, R15 ;  /* 0x0000000f00037213 */ /* 0x000fe20000000000 */
[----:B------:R-:W-:Y:S01]  /*18f0*/  UISETP.GE.U32.AND UP0, UPT, UR50, 0x3f, UPT ;  /* 0x0000003f3200788c */ /* 0x000fe2000bf06070 */
[----:B------:R-:W-:Y:S01]  /*1900*/  R2UR UR38, R19 ;  /* 0x00000000132672ca */ /* 0x000fe200000e0000 */
[----:B------:R-:W-:Y:S01]  /*1910*/  UMOV UR25, URZ ;  /* 0x000000ff00197c82 */ /* 0x000fe20008000000 */
[----:B------:R-:W-:Y:S01]  /*1920*/  IADD3 R3, PT, PT, RZ, -R3, RZ ;  /* 0x80000003ff037210 */ /* 0x000fe20007ffe0ff */
[----:B------:R-:W3:Y:S02]  /*1930*/  S2UR UR45, SR_CgaCtaId ;  /* 0x00000000002d79c3 */ /* 0x000ee40000008800 */
[----:B--2---:R-:W2:Y:S08]  /*1940*/  MUFU.RCP R20, R6 ;  /* 0x0000000600147308 */ /* 0x004eb00000001000 */
[----:B------:R-:W-:Y:S01]  /*1950*/  USHF.L.U32 UR38, UR38, 0x6, URZ ;  /* 0x0000000626267899 */ /* 0x000fe200080006ff */
[----:B-1----:R-:W-:-:S04]  /*1960*/  IABS R12, R7 ;  /* 0x00000007000c7213 */ /* 0x002fc80000000000 */
[----:B------:R-:W1:Y:S01]  /*1970*/  I2F.RP R6, R12 ;  /* 0x0000000c00067306 */ /* 0x000e620000209400 */
[----:B---3--:R-:W-:Y:S01]  /*1980*/  ULEA UR45, UR45, UR4, 0x18 ;  /* 0x000000042d2d7291 */ /* 0x008fe2000f8ec0ff */
[----:B--2---:R-:W-:-:S03]  /*1990*/  VIADD R20, R20, 0xffffffe ;  /* 0x0ffffffe14147836 */ /* 0x004fc60000000000 */
[----:B------:R-:W-:-:S03]  /*19a0*/  ULEA UR4, UR48, UR45, 0x3 ;  /* 0x0000002d30047291 */ /* 0x000fc6000f8e18ff */
[----:B------:R-:W2:Y:S08]  /*19b0*/  F2I.FTZ.U32.TRUNC.NTZ R21, R20 ;  /* 0x0000001400157305 */ /* 0x000eb0000021f000 */
[----:B-1----:R-:W1:Y:S01]  /*19c0*/  MUFU.RCP R6, R6 ;  /* 0x0000000600067308 */ /* 0x002e620000001000 */
[----:B--2---:R-:W-:Y:S02]  /*19d0*/  IMAD.MOV R4, RZ, RZ, -R21 ;  /* 0x000000ffff047224 */ /* 0x004fe400078e0a15 */
[----:B------:R-:W-:-:S02]  /*19e0*/  IMAD.MOV.U32 R20, RZ, RZ, RZ ;  /* 0x000000ffff147224 */ /* 0x000fc400078e00ff */
[----:B------:R-:W-:-:S04]  /*19f0*/  IMAD R17, R4, R5, RZ ;  /* 0x0000000504117224 */ /* 0x000fc800078e02ff */
[----:B------:R-:W-:-:S04]  /*1a00*/  IMAD.HI.U32 R17, R21, R17, R20 ;  /* 0x0000001115117227 */ /* 0x000fc800078e0014 */
[----:B-1----:R-:W-:Y:S02]  /*1a10*/  VIADD R16, R6, 0xffffffe ;  /* 0x0ffffffe06107836 */ /* 0x002fe40000000000 */
[----:B------:R-:W-:Y:S02]  /*1a20*/  IMAD.HI.U32 R4, R17, R2, RZ ;  /* 0x0000000211047227 */ /* 0x000fe400078e00ff */
[----:B------:R-:W1:Y:S02]  /*1a30*/  F2I.FTZ.U32.TRUNC.NTZ R17, R16 ;  /* 0x0000001000117305 */ /* 0x000e64000021f000 */
[----:B------:R-:W-:-:S05]  /*1a40*/  IMAD R2, R4, R3, R2 ;  /* 0x0000000304027224 */ /* 0x000fca00078e0202 */
[----:B------:R-:W-:Y:S01]  /*1a50*/  ISETP.GT.U32.AND P1, PT, R5, R2, PT ;  /* 0x000000020500720c */ /* 0x000fe20003f24070 */
[----:B-1----:R-:W-:Y:S02]  /*1a60*/  IMAD.MOV R3, RZ, RZ, -R17 ;  /* 0x000000ffff037224 */ /* 0x002fe400078e0a11 */
[----:B------:R-:W-:Y:S02]  /*1a70*/  IMAD.MOV.U32 R16, RZ, RZ, RZ ;  /* 0x000000ffff107224 */ /* 0x000fe400078e00ff */
[----:B------:R-:W-:-:S08]  /*1a80*/  IMAD R6, R3, R12, RZ ;  /* 0x0000000c03067224 */ /* 0x000fd000078e02ff */
[----:B------:R-:W-:Y:S01]  /*1a90*/  @!P1 IADD3 R4, PT, PT, R4, 0x1, RZ ;  /* 0x0000000104049810 */ /* 0x000fe20007ffe0ff */
[----:B------:R-:W-:Y:S01]  /*1aa0*/  @!P1 IMAD.IADD R2, R2, 0x1, -R5 ;  /* 0x0000000102029824 */ /* 0x000fe200078e0a05 */
[----:B------:R-:W-:Y:S01]  /*1ab0*/  ISETP.NE.AND P1, PT, R15, RZ, PT ;  /* 0x000000ff0f00720c */ /* 0x000fe20003f25270 */
[----:B------:R-:W-:-:S03]  /*1ac0*/  IMAD.HI.U32 R17, R17, R6, R16 ;  /* 0x0000000611117227 */ /* 0x000fc600078e0010 */
[----:B------:R-:W-:Y:S02]  /*1ad0*/  ISETP.GE.U32.AND P2, PT, R2, R5, PT ;  /* 0x000000050200720c */ /* 0x000fe40003f46070 */
[----:B------:R-:W-:Y:S01]  /*1ae0*/  LOP3.LUT R2, R18, R15, RZ, 0x3c, !PT ;  /* 0x0000000f12027212 */ /* 0x000fe200078e3cff */
[----:B------:R-:W1:Y:S03]  /*1af0*/  LDC R5, c[0x0][0x5e0] ;  /* 0x00017800ff057b82 */ /* 0x000e660000000800 */
[----:B------:R-:W-:-:S07]  /*1b00*/  ISETP.GE.AND P0, PT, R2, RZ, PT ;  /* 0x000000ff0200720c */ /* 0x000fce0003f06270 */
[----:B------:R-:W-:-:S06]  /*1b10*/  @P2 VIADD R4, R4, 0x1 ;  /* 0x0000000104042836 */ /* 0x000fcc0000000000 */
[----:B------:R-:W-:Y:S02]  /*1b20*/  @!P0 IADD3 R4, PT, PT, -R4, RZ, RZ ;  /* 0x000000ff04048210 */ /* 0x000fe40007ffe1ff */
[----:B------:R-:W-:-:S04]  /*1b30*/  @!P1 LOP3.LUT R4, RZ, R15, RZ, 0x33, !PT ;  /* 0x0000000fff049212 */ /* 0x000fc800078e33ff */
[----:B------:R-:W-:Y:S02]  /*1b40*/  IABS R3, R4 ;  /* 0x0000000400037213 */ /* 0x000fe40000000000 */
[----:B-1----:R-:W-:-:S03]  /*1b50*/  IABS R2, R5 ;  /* 0x0000000500027213 */ /* 0x002fc60000000000 */
[----:B------:R-:W-:Y:S01]  /*1b60*/  IMAD.MOV.U32 R14, RZ, RZ, R3 ;  /* 0x000000ffff0e7224 */ /* 0x000fe200078e0003 */
[----:B------:R-:W1:Y:S03]  /*1b70*/  I2F.RP R20, R2 ;  /* 0x0000000200147306 */ /* 0x000e660000209400 */
[----:B------:R-:W-:-:S05]  /*1b80*/  IMAD.HI.U32 R6, R17, R14, RZ ;  /* 0x0000000e11067227 */ /* 0x000fca00078e00ff */
[----:B------:R-:W-:-:S05]  /*1b90*/  IADD3 R3, PT, PT, -R6, RZ, RZ ;  /* 0x000000ff06037210 */ /* 0x000fca0007ffe1ff */
[----:B------:R-:W-:Y:S01]  /*1ba0*/  IMAD R3, R12, R3, R14 ;  /* 0x000000030c037224 */ /* 0x000fe200078e020e */
[----:B------:R-:W-:Y:S01]  /*1bb0*/  SHF.L.U32 R14, R10, 0x1f, RZ ;  /* 0x0000001f0a0e7819 */ /* 0x000fe200000006ff */
[----:B-1----:R-:W1:Y:S03]  /*1bc0*/  MUFU.RCP R16, R20 ;  /* 0x0000001400107308 */ /* 0x002e660000001000 */
[----:B------:R-:W-:-:S13]  /*1bd0*/  ISETP.GT.U32.AND P1, PT, R12, R3, PT ;  /* 0x000000030c00720c */ /* 0x000fda0003f24070 */
[----:B------:R-:W-:Y:S01]  /*1be0*/  @!P1 IMAD.IADD R3, R3, 0x1, -R12 ;  /* 0x0000000103039824 */ /* 0x000fe200078e0a0c */
[----:B------:R-:W-:Y:S01]  /*1bf0*/  @!P1 IADD3 R6, PT, PT, R6, 0x1, RZ ;  /* 0x0000000106069810 */ /* 0x000fe20007ffe0ff */
[----:B-1----:R-:W-:Y:S01]  /*1c00*/  VIADD R16, R16, 0xffffffe ;  /* 0x0ffffffe10107836 */ /* 0x002fe20000000000 */
[----:B------:R-:W-:Y:S02]  /*1c10*/  ISETP.NE.AND P1, PT, R7, RZ, PT ;  /* 0x000000ff0700720c */ /* 0x000fe40003f25270 */
[----:B------:R-:W-:Y:S01]  /*1c20*/  ISETP.GE.U32.AND P2, PT, R3, R12, PT ;  /* 0x0000000c0300720c */ /* 0x000fe20003f46070 */
[----:B------:R-:W1:Y:S01]  /*1c30*/  F2I.FTZ.U32.TRUNC.NTZ R17, R16 ;  /* 0x0000001000117305 */ /* 0x000e62000021f000 */
[----:B------:R-:W-:-:S04]  /*1c40*/  LOP3.LUT R3, R4, R7, RZ, 0x3c, !PT ;  /* 0x0000000704037212 */ /* 0x000fc800078e3cff */
[----:B------:R-:W-:-:S07]  /*1c50*/  ISETP.GE.AND P0, PT, R3, RZ, PT ;  /* 0x000000ff0300720c */ /* 0x000fce0003f06270 */
[----:B------:R-:W-:Y:S01]  /*1c60*/  @P2 VIADD R6, R6, 0x1 ;  /* 0x0000000106062836 */ /* 0x000fe20000000000 */
[----:B------:R2:W3:Y:S01]  /*1c70*/  SYNCS.PHASECHK.TRANS64.TRYWAIT P2, [UR4+0xd0], R14 ;  /* 0x0000d00eff0075a7 */ /* 0x0004e20008041104 */
[----:B-1----:R-:W-:Y:S02]  /*1c80*/  IMAD.MOV R3, RZ, RZ, -R17 ;  /* 0x000000ffff037224 */ /* 0x002fe400078e0a11 */
[----:B------:R-:W-:Y:S02]  /*1c90*/  IMAD.MOV.U32 R16, RZ, RZ, RZ ;  /* 0x000000ffff107224 */ /* 0x000fe400078e00ff */
[----:B------:R-:W-:Y:S01]  /*1ca0*/  @!P0 IADD3 R6, PT, PT, -R6, RZ, RZ ;  /* 0x000000ff06068210 */ /* 0x000fe20007ffe1ff */
[----:B------:R-:W-:Y:S01]  /*1cb0*/  IMAD R12, R3, R2, RZ ;  /* 0x00000002030c7224 */ /* 0x000fe200078e02ff */
[----:B------:R-:W-:-:S03]  /*1cc0*/  @!P1 LOP3.LUT R6, RZ, R7, RZ, 0x33, !PT ;  /* 0x00000007ff069212 */ /* 0x000fc600078e33ff */
[----:B------:R-:W-:Y:S01]  /*1cd0*/  IMAD.HI.U32 R17, R17, R12, R16 ;  /* 0x0000000c11117227 */ /* 0x000fe200078e0010 */
[----:B------:R-:W-:-:S05]  /*1ce0*/  IABS R3, R6 ;  /* 0x0000000600037213 */ /* 0x000fca0000000000 */
[----:B------:R-:W-:-:S04]  /*1cf0*/  IMAD.MOV.U32 R12, RZ, RZ, R3 ;  /* 0x000000ffff0c7224 */ /* 0x000fc800078e0003 */
[----:B------:R-:W-:-:S05]  /*1d00*/  IMAD.HI.U32 R16, R17, R12, RZ ;  /* 0x0000000c11107227 */ /* 0x000fca00078e00ff */
[----:B------:R-:W-:-:S05]  /*1d10*/  IADD3 R3, PT, PT, -R16, RZ, RZ ;  /* 0x000000ff10037210 */ /* 0x000fca0007ffe1ff */
[----:B------:R-:W-:-:S05]  /*1d20*/  IMAD R3, R2, R3, R12 ;  /* 0x0000000302037224 */ /* 0x000fca00078e020c */
[----:B------:R-:W-:-:S13]  /*1d30*/  ISETP.GT.U32.AND P1, PT, R2, R3, PT ;  /* 0x000000030200720c */ /* 0x000fda0003f24070 */
[----:B------:R-:W-:Y:S01]  /*1d40*/  @!P1 IMAD.IADD R3, R3, 0x1, -R2 ;  /* 0x0000000103039824 */ /* 0x000fe200078e0a02 */
[----:B------:R-:W-:Y:S02]  /*1d50*/  @!P1 IADD3 R16, PT, PT, R16, 0x1, RZ ;  /* 0x0000000110109810 */ /* 0x000fe40007ffe0ff */
[----:B------:R-:W-:Y:S02]  /*1d60*/  ISETP.NE.AND P1, PT, R5, RZ, PT ;  /* 0x000000ff0500720c */ /* 0x000fe40003f25270 */
[----:B------:R-:W-:Y:S01]  /*1d70*/  ISETP.GE.U32.AND P3, PT, R3, R2, PT ;  /* 0x000000020300720c */ /* 0x000fe20003f66070 */
[----:B------:R-:W-:Y:S01]  /*1d80*/  IMAD.MOV R2, RZ, RZ, -R4 ;  /* 0x000000ffff027224 */ /* 0x000fe200078e0a04 */
[----:B------:R-:W-:-:S03]  /*1d90*/  LOP3.LUT R3, R6, R5, RZ, 0x3c, !PT ;  /* 0x0000000506037212 */ /* 0x000fc600078e3cff */
[----:B------:R-:W-:Y:S01]  /*1da0*/  IMAD R2, R15, R2, R18 ;  /* 0x000000020f027224 */ /* 0x000fe200078e0212 */
[----:B------:R-:W-:Y:S02]  /*1db0*/  ISETP.GE.AND P0, PT, R3, RZ, PT ;  /* 0x000000ff0300720c */ /* 0x000fe40003f06270 */
[----:B------:R-:W-:Y:S02]  /*1dc0*/  IADD3 R3, PT, PT, -R6, RZ, RZ ;  /* 0x000000ff06037210 */ /* 0x000fe40007ffe1ff */
[----:B------:R-:W-:-:S03]  /*1dd0*/  R2UR UR18, R2 ;  /* 0x00000000021272ca */ /* 0x000fc600000e0000 */
[----:B------:R-:W-:Y:S02]  /*1de0*/  @P3 VIADD R16, R16, 0x1 ;  /* 0x0000000110103836 */ /* 0x000fe40000000000 */
[----:B------:R-:W-:-:S04]  /*1df0*/  IMAD R7, R7, R3, R4 ;  /* 0x0000000307077224 */ /* 0x000fc800078e0204 */
[----:B------:R-:W-:Y:S01]  /*1e00*/  @!P0 IMAD.MOV R16, RZ, RZ, -R16 ;  /* 0x000000ffff108224 */ /* 0x000fe200078e0a10 */
[----:B------:R-:W-:-:S03]  /*1e10*/  @!P1 LOP3.LUT R16, RZ, R5, RZ, 0x33, !PT ;  /* 0x00000005ff109212 */ /* 0x000fc600078e33ff */
[----:B------:R-:W-:Y:S02]  /*1e20*/  USHF.L.U32 UR18, UR18, 0x6, URZ ;  /* 0x0000000612127899 */ /* 0x000fe400080006ff */
[----:B------:R-:W-:-:S04]  /*1e30*/  IMAD.MOV R2, RZ, RZ, -R16 ;  /* 0x000000ffff027224 */ /* 0x000fc800078e0a10 */
[----:B------:R-:W-:Y:S01]  /*1e40*/  IMAD R6, R5, R2, R6 ;  /* 0x0000000205067224 */ /* 0x000fe200078e0206 */
[----:B--2---:R-:W-:Y:S06]  /*1e50*/  BRA.U !UP0, `(.L_x_23) ;  /* 0x0000000508807547 */ /* 0x004fec000b800000 */
[----:B------:R-:W1:Y:S01]  /*1e60*/  LDC.64 R2, c[0x0][0x5f8] ;  /* 0x00017e00ff027b82 */ /* 0x000e620000000a00 */
[----:B------:R-:W2:Y:S01]  /*1e70*/  LDCU UR5, c[0x0][0x5c8] ;  /* 0x0000b900ff0577ac */ /* 0x000ea20008000800 */
[----:B------:R-:W1:Y:S06]  /*1e80*/  LDCU.64 UR16, c[0x0][0x5c0] ;  /* 0x0000b800ff1077ac */ /* 0x000e6c0008000a00 */
[----:B------:R-:W2:Y:S01]  /*1e90*/  LDC R17, c[0x0][0x600] ;  /* 0x00018000ff117b82 */ /* 0x000ea20000000800 */
[----:B------:R-:W4:Y:S01]  /*1ea0*/  LDCU UR30, c[0x0][0x5a8] ;  /* 0x0000b500ff1e77ac */ /* 0x000f220008000800 */
[----:B------:R-:W1:Y:S01]  /*1eb0*/  LDCU UR29, c[0x0][0x59c] ;  /* 0x0000b380ff1d77ac */ /* 0x000e620008000800 */
[----:B------:R-:W1:Y:S01]  /*1ec0*/  LDCU UR28, c[0x0][0x590] ;  /* 0x0000b200ff1c77ac */ /* 0x000e620008000800 */
[----:B------:R-:W1:Y:S02]  /*1ed0*/  LDCU UR27, c[0x0][0x594] ;  /* 0x0000b280ff1b77ac */ /* 0x000e640008000800 */
[----:B-1----:R-:W-:Y:S01]  /*1ee0*/  IMAD R2, R7, UR16, R2 ;  /* 0x0000001007027c24 */ /* 0x002fe2000f8e0202 */
[----:B------:R-:W1:Y:S01]  /*1ef0*/  LDCU UR26, c[0x0][0x598] ;  /* 0x0000b300ff1a77ac */ /* 0x000e620008000800 */
[----:B------:R-:W-:Y:S01]  /*1f00*/  IMAD R5, R6, UR17, R3 ;  /* 0x0000001106057c24 */ /* 0x000fe2000f8e0203 */
[----:B------:R-:W1:Y:S01]  /*1f10*/  LDCU UR23, c[0x0][0x5ac] ;  /* 0x0000b580ff1777ac */ /* 0x000e620008000800 */
[----:B--2---:R-:W-:Y:S01]  /*1f20*/  IMAD R4, R16, UR5, R17 ;  /* 0x0000000510047c24 */ /* 0x004fe2000f8e0211 */
[----:B------:R-:W2:Y:S01]  /*1f30*/  LDCU UR13, c[0x0][0x5b0] ;  /* 0x0000b600ff0d77ac */ /* 0x000ea20008000800 */
[----:B------:R-:W1:Y:S01]  /*1f40*/  LDCU UR8, c[0x0][0x5cc] ;  /* 0x0000b980ff0877ac */ /* 0x000e620008000800 */
[----:B------:R-:W1:Y:S01]  /*1f50*/  LDCU UR4, c[0x0][0x5ec] ;  /* 0x0000bd80ff0477ac */ /* 0x000e620008000800 */
[----:B------:R-:W1:Y:S01]  /*1f60*/  LDCU.64 UR14, c[0x0][0x5a0] ;  /* 0x0000b400ff0e77ac */ /* 0x000e620008000a00 */
[----:B------:R-:W1:Y:S01]  /*1f70*/  LDCU.64 UR10, c[0x0][0x5d0] ;  /* 0x0000ba00ff0a77ac */ /* 0x000e620008000a00 */
[----:B------:R-:W1:Y:S01]  /*1f80*/  LDCU.64 UR6, c[0x0][0x5f0] ;  /* 0x0000be00ff0677ac */ /* 0x000e620008000a00 */
[----:B------:R-:W-:Y:S01]  /*1f90*/  UMOV UR31, URZ ;  /* 0x000000ff001f7c82 */ /* 0x000fe20008000000 */
[----:B----4-:R-:W-:-:S05]  /*1fa0*/  UMOV UR43, UR48 ;  /* 0x00000030002b7c82 */ /* 0x010fca0008000000 */
.L_x_29:
[----:B------:R-:W-:Y:S01]  /*1fb0*/  @!P6 MOV R12, 0x2000 ;  /* 0x00002000000ce802 */ /* 0x000fe20000000f00 */
[----:B------:R-:W-:Y:S01]  /*1fc0*/  ULEA UR37, UR43, UR45, 0x3 ;  /* 0x0000002d2b257291 */ /* 0x000fe2000f8e18ff */
[----:B--23--:R-:W-:Y:S11]  /*1fd0*/  @P2 BRA `(.L_x_24) ;  /* 0x00000000000c2947 */ /* 0x00cff60003800000 */
[----:B------:R-:W-:Y:S04]  /*1fe0*/  SHF.L.U32 R14, R10, 0x1f, RZ ;  /* 0x0000001f0a0e7819 */ /* 0x000fe800000006ff */
[----:B------:R-:W3:Y:S02]  /*1ff0*/  SYNCS.PHASECHK.TRANS64.TRYWAIT P0, [UR37+0xd0], R14 ;  /* 0x0000d00eff0075a7 */ /* 0x000ee40008001125 */
[----:B---3--:R-:W-:Y:S05]  /*2000*/  @!P0 BRA `(.L_x_25) ;  /* 0x0000006c00608947 */ /* 0x008fea0003800000 */
.L_x_24:
[----:B------:R4:W-:Y:S01]  /*2010*/  @!P6 SYNCS.ARRIVE.TRANS64 RZ, [UR37], R12 ;  /* 0x0000000cffffe9a7 */ /* 0x0009e20008000025 */
[----:B------:R-:W-:Y:S04]  /*2020*/  ULOP3.LUT UR5, UR47, 0x2, URZ, 0xfc, !UPT ;  /* 0x000000022f057892 */ /* 0x000fe8000f8efcff */
[----:B------:R-:W-:Y:S09]  /*2030*/  UISETP.NE.AND UP0, UPT, UR5, 0x2, UPT ;  /* 0x000000020500788c */ /* 0x000ff2000bf05270 */
[----:B------:R-:W-:Y:S05]  /*2040*/  BRA.U UP0, `(.L_x_26) ;  /* 0x0000000100047547 */ /* 0x000fea000b800000 */
[----:B-12---:R-:W-:Y:S05]  /*2050*/  BPT.TRAP 0x1 ;  /* 0x000000040000795c */ /* 0x006fea0000300000 */
.L_x_26:
[----:B------:R-:W-:Y:S04]  /*2060*/  BSSY.RECONVERGENT B0, `(.L_x_27) ;  /* 0x0000003000007945 */ /* 0x000fe80003800200 */
[----:B------:R-:W-:Y:S05]  /*2070*/  @P5 BRA `(.L_x_28) ;  /* 0x0000000000045947 */ /* 0x000fea0003800000 */
[----:B-12---:R-:W-:Y:S05]  /*2080*/  BPT.TRAP 0x1 ;  /* 0x000000040000795c */ /* 0x006fea0000300000 */
.L_x_28:
[----:B-12---:R-:W-:Y:S05]  /*2090*/  BSYNC.RECONVERGENT B0 ;  /* 0x0000000000007941 */ /* 0x006fea0003800200 */
.L_x_27:
[----:B------:R-:W-:Y:S01]  /*20a0*/  UIADD3 UR48, UPT, UPT, UR43, 0x1, URZ ;  /* 0x000000012b307890 */ /* 0x000fe2000fffe0ff */
[----:B---3--:R-:W-:Y:S01]  /*20b0*/  IMAD.MOV.U32 R3, RZ, RZ, 0x3 ;  /* 0x00000003ff037424 */ /* 0x008fe200078e00ff */
[----:B------:R-:W-:Y:S02]  /*20c0*/  USHF.L.U32 UR39, UR31, 0x5, URZ ;  /* 0x000000051f277899 */ /* 0x000fe400080006ff */
[----:B------:R-:W-:Y:S02]  /*20d0*/  UISETP.NE.AND UP0, UPT, UR48, 0x1a, UPT ;  /* 0x0000001a3000788c */ /* 0x000fe4000bf05270 */
[----:B------:R-:W-:Y:S02]  /*20e0*/  ULOP3.LUT UR5, UR39, UR24, URZ, 0xfc, !UPT ;  /* 0x0000001827057292 */ /* 0x000fe4000f8efcff */
[----:B------:R-:W-:Y:S02]  /*20f0*/  USEL UR34, URZ, 0x1, UP0 ;  /* 0x00000001ff227887 */ /* 0x000fe40008000000 */
[----:B------:R-:W-:Y:S01]  /*2100*/  USEL UR48, UR48, URZ, UP0 ;  /* 0x000000ff30307287 */ /* 0x000fe20008000000 */
[----:B------:R-:W-:Y:S03]  /*2110*/  ELECT P0, URZ, PT ;  /* 0x0000000000ff782f */ /* 0x000fe60003800000 */
[----:B------:R-:W-:Y:S01]  /*2120*/  ULEA UR17, UR48, UR45, 0x3 ;  /* 0x0000002d30117291 */ /* 0x000fe2000f8e18ff */
[----:B------:R-:W-:Y:S01]  /*2130*/  LOP3.LUT R10, R10, UR34, RZ, 0x3c, !PT ;  /* 0x000000220a0a7c12 */ /* 0x000fe2000f8e3cff */
[----:B------:R-:W-:Y:S02]  /*2140*/  UIMAD.WIDE.U32 UR32, UR5, UR27, URZ ;  /* 0x0000001b052072a5 */ /* 0x000fe4000f8e00ff */
[----:B------:R-:W-:Y:S01]  /*2150*/  UISETP.NE.AND UP1, UPT, UR28, 0x1, UPT ;  /* 0x000000011c00788c */ /* 0x000fe2000bf25270 */
[----:B------:R-:W-:Y:S01]  /*2160*/  SHF.L.U32 R14, R10, 0x1f, RZ ;  /* 0x0000001f0a0e7819 */ /* 0x000fe200000006ff */
[----:B------:R-:W-:Y:S02]  /*2170*/  USHF.R.U32.HI UR9, URZ, UR26, UR33 ;  /* 0x0000001aff097299 */ /* 0x000fe40008011621 */
[----:B------:R-:W-:Y:S01]  /*2180*/  UISETP.NE.AND UP0, UPT, UR29, 0x1, UPT ;  /* 0x000000011d00788c */ /* 0x000fe2000bf05270 */
[----:B------:R1:W2:Y:S01]  /*2190*/  SYNCS.PHASECHK.TRANS64.TRYWAIT P2, [UR17+0xd0], R14 ;  /* 0x0000d00eff0075a7 */ /* 0x0002a20008041111 */
[----:B------:R-:W-:Y:S01]  /*21a0*/  USEL UR9, UR5, UR9, !UP1 ;  /* 0x0000000905097287 */ /* 0x000fe2000c800000 */
[----:B------:R-:W-:Y:S01]  /*21b0*/  @P0 IMAD.U32 R17, R5, 0x20, R2 ;  /* 0x0000002005110824 */ /* 0x000fe200078e0002 */
[----:B------:R-:W-:Y:S01]  /*21c0*/  UISETP.NE.AND UP2, UPT, UR30, 0x1, UPT ;  /* 0x000000011e00788c */ /* 0x000fe2000bf45270 */
[----:B------:R-:W-:Y:S01]  /*21d0*/  @P0 R2UR UR17, R3 ;  /* 0x00000000031102ca */ /* 0x000fe200000e0000 */
[----:B------:R-:W-:Y:S01]  /*21e0*/  UIMAD.WIDE.U32 UR32, UR9, UR14, URZ ;  /* 0x0000000e092072a5 */ /* 0x000fe2000f8e00ff */
[----:B------:R-:W-:Y:S01]  /*21f0*/  @P0 IMAD.U32 R17, R4, 0x400, R17 ;  /* 0x0000040004110824 */ /* 0x000fe200078e0011 */
[----:B------:R-:W-:Y:S02]  /*2200*/  ULEA UR35, UR43, UR44, 0xb ;  /* 0x0000002c2b237291 */ /* 0x000fe4000f8e58ff */
[----:B------:R-:W-:Y:S02]  /*2210*/  USHF.R.U32.HI UR12, URZ, UR15, UR33 ;  /* 0x0000000fff0c7299 */ /* 0x000fe40008011621 */
[----:B------:R-:W-:Y:S01]  /*2220*/  UIADD3 UR25, UPT, UPT, -UR9, URZ, URZ ;  /* 0x000000ff09197290 */ /* 0x000fe2000fffe1ff */
[----:B------:R-:W-:Y:S01]  /*2230*/  @P0 R2UR UR41, R17 ;  /* 0x00000000112902ca */ /* 0x000fe200000e0000 */
[----:B------:R-:W-:Y:S02]  /*2240*/  USEL UR12, UR9, UR12, !UP0 ;  /* 0x0000000c090c7287 */ /* 0x000fe4000c000000 */
[----:B------:R-:W-:Y:S02]  /*2250*/  UIADD3 UR34, UP1, UPT, UR54, 0x80, URZ ;  /* 0x0000008036227890 */ /* 0x000fe4000ff3e0ff */
[----:B------:R-:W-:Y:S01]  /*2260*/  UIMAD.WIDE.U32 UR32, UR12, UR23, URZ ;  /* 0x000000170c2072a5 */ /* 0x000fe2000f8e00ff */
[----:B------:R-:W-:Y:S01]  /*2270*/  IMAD.U32 R3, RZ, RZ, UR17 ;  /* 0x00000011ff037e24 */ /* 0x000fe2000f8e00ff */
[----:B------:R-:W-:Y:S02]  /*2280*/  ULEA UR42, UR43, UR45, 0xc ;  /* 0x0000002d2b2a7291 */ /* 0x000fe4000f8e60ff */
[----:B------:R-:W-:Y:S02]  /*2290*/  USHF.R.U32.HI UR22, URZ, UR13, UR33 ;  /* 0x0000000dff167299 */ /* 0x000fe40008011621 */
[----:B------:R-:W-:Y:S02]  /*22a0*/  UIADD3 UR32, UPT, UPT, -UR12, URZ, URZ ;  /* 0x000000ff0c207290 */ /* 0x000fe4000fffe1ff */
[----:B------:R-:W-:Y:S01]  /*22b0*/  USEL UR22, UR12, UR22, !UP2 ;  /* 0x000000160c167287 */ /* 0x000fe2000d000000 */
[----:B----4-:R-:W-:Y:S01]  /*22c0*/  IMAD.U32 R12, RZ, RZ, UR41 ;  /* 0x00000029ff0c7e24 */ /* 0x010fe2000f8e00ff */
[----:B------:R-:W-:Y:S02]  /*22d0*/  ULEA UR43, UR35, UR45, 0x1 ;  /* 0x0000002d232b7291 */ /* 0x000fe4000f8e08ff */
[----:B------:R-:W-:Y:S02]  /*22e0*/  UIMAD UR5, UR28, UR25, UR5 ;  /* 0x000000191c0572a4 */ /* 0x000fe4000f8e0205 */
[----:B------:R-:W-:Y:S01]  /*22f0*/  UIADD3.X UR35, UPT, UPT, URZ, UR55, URZ, UP1, !UPT ;  /* 0x00000037ff237290 */ /* 0x000fe20008ffe4ff */
[----:B------:R-:W-:Y:S01]  /*2300*/  @P0 PRMT R3, R12, 0x5410, R3 ;  /* 0x000054100c030816 */ /* 0x000fe20000000003 */
[----:B------:R-:W-:Y:S02]  /*2310*/  UIADD3 UR36, UPT, UPT, UR42, 0x3600, URZ ;  /* 0x000036002a247890 */ /* 0x000fe4000fffe0ff */
[----:B------:R-:W-:Y:S01]  /*2320*/  UIADD3 UR25, UPT, UPT, -UR22, URZ, URZ ;  /* 0x000000ff16197290 */ /* 0x000fe2000fffe1ff */
[----:B------:R-:W-:Y:S01]  /*2330*/  @P0 R2UR UR42, R3 ;  /* 0x00000000032a02ca */ /* 0x000fe200000e0000 */
[----:B------:R-:W-:Y:S02]  /*2340*/  UIMAD UR9, UR29, UR32, UR9 ;  /* 0x000000201d0972a4 */ /* 0x000fe4000f8e0209 */
[----:B------:R-:W-:Y:S02]  /*2350*/  UIADD3 UR40, UP0, UPT, UR54, 0x180, URZ ;  /* 0x0000018036287890 */ /* 0x000fe4000ff1e0ff */
[----:B------:R-:W-:Y:S02]  /*2360*/  UIMAD UR12, UR30, UR25, UR12 ;  /* 0x000000191e0c72a4 */ /* 0x000fe4000f8e020c */
[----:B------:R-:W-:Y:S02]  /*2370*/  UIMAD UR19, UR5, UR8, UR4 ;  /* 0x00000008051372a4 */ /* 0x000fe4000f8e0204 */
[----:B------:R-:W-:Y:S01]  /*2380*/  UIMAD UR20, UR9, UR10, UR6 ;  /* 0x0000000a091472a4 */ /* 0x000fe2000f8e0206 */
[----:B------:R-:W-:Y:S01]  /*2390*/  UMOV UR56, 0x0 ;  /* 0x0000000000387882 */ /* 0x000fe20000000000 */
[----:B------:R-:W-:Y:S01]  /*23a0*/  UMOV UR57, 0x10000000 ;  /* 0x1000000000397882 */ /* 0x000fe20000000000 */
[----:B------:R-:W-:Y:S01]  /*23b0*/  UIADD3 UR16, UPT, UPT, UR43, 0x1d600, URZ ;  /* 0x0001d6002b107890 */ /* 0x000fe2000fffe0ff */
[----:B------:R1:W-:Y:S01]  /*23c0*/  UTMALDG.2D [UR36], [UR34], desc[UR56] ;  /* 0x00003824220075b4 */ /* 0x0003e20008009000 */
[----:B------:R-:W-:Y:S02]  /*23d0*/  UIMAD UR21, UR12, UR11, UR7 ;  /* 0x0000000b0c1572a4 */ /* 0x000fe4000f8e0207 */
[----:B------:R-:W-:Y:S01]  /*23e0*/  UIADD3.X UR41, UPT, UPT, URZ, UR55, URZ, UP0, !UPT ;  /* 0x00000037ff297290 */ /* 0x000fe200087fe4ff */
[----:B------:R-:W-:Y:S01]  /*23f0*/  UMOV UR17, UR37 ;  /* 0x0000002500117c82 */ /* 0x000fe20008000000 */
[----:B------:R-:W-:Y:S01]  /*2400*/  UIADD3 UR31, UPT, UPT, UR31, 0x1, URZ ;  /* 0x000000011f1f7890 */ /* 0x000fe2000fffe0ff */
[----:B------:R-:W-:Y:S01]  /*2410*/  UMOV UR25, UR46 ;  /* 0x0000002e00197c82 */ /* 0x000fe20008000000 */
[----:B------:R-:W-:Y:S02]  /*2420*/  UMOV UR43, UR48 ;  /* 0x00000030002b7c82 */ /* 0x000fe40008000000 */
[----:B------:R-:W-:Y:S03]  /*2430*/  UISETP.NE.AND UP0, UPT, UR31, UR46, UPT ;  /* 0x0000002e1f00728c */ /* 0x000fe6000bf05270 */
[----:B------:R1:W-:Y:S06]  /*2440*/  UTMALDG.5D.IM2COL.MULTICAST [UR16], [UR40], UR42 ;  /* 0x00000010280073b4 */ /* 0x0003ec000806082a */
[----:B-1----:R-:W-:Y:S05]  /*2450*/  BRA.U UP0, `(.L_x_29) ;  /* 0xfffffff900d47547 */ /* 0x002fea000b83ffff */
.L_x_23:
[----:B------:R-:W-:Y:S01]  /*2460*/  ULEA UR4, UR48, UR45, 0x3 ;  /* 0x0000002d30047291 */ /* 0x000fe2000f8e18ff */
[----:B------:R-:W-:Y:S01]  /*2470*/  SHF.L.U32 R2, R10, 0x1f, RZ ;  /* 0x0000001f0a027819 */ /* 0x000fe200000006ff */
[----:B------:R-:W-:Y:S01]  /*2480*/  @!P4 SYNCS.ARRIVE.TRANS64.A1T0 RZ, [UR45+0x1d8], RZ ;  /* 0x0001d8ffffffc9a7 */ /* 0x000fe2000810002d */
[----:B------:R-:W-:-:S06]  /*2490*/  UISETP.GT.AND UP0, UPT, UR52, UR51, UPT ;  /* 0x000000333400728c */ /* 0x000fcc000bf04270 */
[----:B------:R1:W4:Y:S03]  /*24a0*/  SYNCS.PHASECHK.TRANS64.TRYWAIT P1, [UR4+0xd0], R2 ;  /* 0x0000d002ff0075a7 */ /* 0x0003260008021104 */
[----:B------:R-:W-:Y:S05]  /*24b0*/  BRA.U !UP0, `(.L_x_30) ;  /* 0x0000000508847547 */ /* 0x000fea000b800000 */
[----:B-1----:R-:W1:Y:S01]  /*24c0*/  LDC.64 R2, c[0x0][0x5f8] ;  /* 0x00017e00ff027b82 */ /* 0x002e620000000a00 */
[----:B------:R-:W3:Y:S01]  /*24d0*/  LDCU UR5, c[0x0][0x5c8] ;  /* 0x0000b900ff0577ac */ /* 0x000ee20008000800 */
[----:B------:R-:W1:Y:S06]  /*24e0*/  LDCU.64 UR8, c[0x0][0x5c0] ;  /* 0x0000b800ff0877ac */ /* 0x000e6c0008000a00 */
[----:B------:R-:W3:Y:S01]  /*24f0*/  LDC R5, c[0x0][0x600] ;  /* 0x00018000ff057b82 */ /* 0x000ee20000000800 */
[----:B------:R-:W1:Y:S01]  /*2500*/  LDCU UR32, c[0x0][0x5a8] ;  /* 0x0000b500ff2077ac */ /* 0x000e620008000800 */
[----:B------:R-:W1:Y:S01]  /*2510*/  LDCU UR31, c[0x0][0x59c] ;  /* 0x0000b380ff1f77ac */ /* 0x000e620008000800 */
[----:B------:R-:W1:Y:S01]  /*2520*/  LDCU UR30, c[0x0][0x590] ;  /* 0x0000b200ff1e77ac */ /* 0x000e620008000800 */
[----:B------:R-:W1:Y:S02]  /*2530*/  LDCU UR29, c[0x0][0x594] ;  /* 0x0000b280ff1d77ac */ /* 0x000e640008000800 */
[----:B-1----:R-:W-:Y:S01]  /*2540*/  IMAD R2, R7, UR8, R2 ;  /* 0x0000000807027c24 */ /* 0x002fe2000f8e0202 */
[----:B------:R-:W1:Y:S01]  /*2550*/  LDCU UR28, c[0x0][0x598] ;  /* 0x0000b300ff1c77ac */ /* 0x000e620008000800 */
[----:B------:R-:W-:Y:S01]  /*2560*/  IMAD R3, R6, UR9, R3 ;  /* 0x0000000906037c24 */ /* 0x000fe2000f8e0203 */
[----:B------:R-:W1:Y:S01]  /*2570*/  LDCU UR27, c[0x0][0x5ac] ;  /* 0x0000b580ff1b77ac */ /* 0x000e620008000800 */
[----:B---3--:R-:W-:Y:S01]  /*2580*/  IMAD R16, R16, UR5, R5 ;  /* 0x0000000510107c24 */ /* 0x008fe2000f8e0205 */
[----:B------:R-:W3:Y:S01]  /*2590*/  LDCU UR26, c[0x0][0x5b0] ;  /* 0x0000b600ff1a77ac */ /* 0x000ee20008000800 */
[----:B------:R-:W1:Y:S01]  /*25a0*/  LDCU UR15, c[0x0][0x5cc] ;  /* 0x0000b980ff0f77ac */ /* 0x000e620008000800 */
[----:B------:R-:W1:Y:S01]  /*25b0*/  LDCU UR4, c[0x0][0x5ec] ;  /* 0x0000bd80ff0477ac */ /* 0x000e620008000800 */
[----:B------:R-:W1:Y:S01]  /*25c0*/  LDCU.64 UR22, c[0x0][0x5a0] ;  /* 0x0000b400ff1677ac */ /* 0x000e620008000a00 */
[----:B------:R-:W1:Y:S01]  /*25d0*/  LDCU.64 UR20, c[0x0][0x5d0] ;  /* 0x0000ba00ff1477ac */ /* 0x000e620008000a00 */
[----:B------:R-:W1:Y:S01]  /*25e0*/  LDCU.64 UR6, c[0x0][0x5f0] ;  /* 0x0000be00ff0677ac */ /* 0x000e620008000a00 */
[----:B------:R-:W-:Y:S01]  /*25f0*/  UIADD3 UR16, UPT, UPT, UR49, UR25, URZ ;  /* 0x0000001931107290 */ /* 0x000fe2000fffe0ff */
[----:B------:R-:W-:-:S11]  /*2600*/  UMOV UR53, UR48 ;  /* 0x0000003000357c82 */ /* 0x000fd60008000000 */
.L_x_36:
[----:B------:R-:W-:Y:S01]  /*2610*/  @!P6 MOV R5, 0x2000 ;  /* 0x000020000005e802 */ /* 0x000fe20000000f00 */
[----:B------:R-:W-:Y:S01]  /*2620*/  ULEA UR41, UR53, UR45, 0x3 ;  /* 0x0000002d35297291 */ /* 0x000fe2000f8e18ff */
[----:B---34-:R-:W-:Y:S11]  /*2630*/  @P1 BRA `(.L_x_31) ;  /* 0x00000000000c1947 */ /* 0x018ff60003800000 */
[----:B------:R-:W-:Y:S04]  /*2640*/  SHF.L.U32 R7, R10, 0x1f, RZ ;  /* 0x0000001f0a077819 */ /* 0x000fe800000006ff */
[----:B------:R-:W4:Y:S02]  /*2650*/  SYNCS.PHASECHK.TRANS64.TRYWAIT P0, [UR41+0xd0], R7 ;  /* 0x0000d007ff0075a7 */ /* 0x000f240008001129 */
[----:B----4-:R-:W-:Y:S05]  /*2660*/  @!P0 BRA `(.L_x_32) ;  /* 0x0000006400e08947 */ /* 0x010fea0003800000 */
.L_x_31:
[----:B------:R1:W-:Y:S01]  /*2670*/  @!P6 SYNCS.ARRIVE.TRANS64 RZ, [UR41], R5 ;  /* 0x00000005ffffe9a7 */ /* 0x0003e20008000029 */
[----:B------:R-:W-:Y:S04]  /*2680*/  ULOP3.LUT UR5, UR47, 0x2, URZ, 0xfc, !UPT ;  /* 0x000000022f057892 */ /* 0x000fe8000f8efcff */
[----:B------:R-:W-:Y:S09]  /*2690*/  UISETP.NE.AND UP0, UPT, UR5, 0x2, UPT ;  /* 0x000000020500788c */ /* 0x000ff2000bf05270 */
[----:B------:R-:W-:Y:S05]  /*26a0*/  BRA.U UP0, `(.L_x_33) ;  /* 0x0000000100047547 */ /* 0x000fea000b800000 */
[----:B-1-3--:R-:W-:Y:S05]  /*26b0*/  BPT.TRAP 0x1 ;  /* 0x000000040000795c */ /* 0x00afea0000300000 */
.L_x_33:
[----:B------:R-:W-:Y:S04]  /*26c0*/  BSSY.RECONVERGENT B0, `(.L_x_34) ;  /* 0x0000003000007945 */ /* 0x000fe80003800200 */
[----:B------:R-:W-:Y:S05]  /*26d0*/  @P5 BRA `(.L_x_35) ;  /* 0x0000000000045947 */ /* 0x000fea0003800000 */
[----:B-1-3--:R-:W-:Y:S05]  /*26e0*/  BPT.TRAP 0x1 ;  /* 0x000000040000795c */ /* 0x00afea0000300000 */
.L_x_35:
[----:B-1-3--:R-:W-:Y:S05]  /*26f0*/  BSYNC.RECONVERGENT B0 ;  /* 0x0000000000007941 */ /* 0x00afea0003800200 */
.L_x_34:
[----:B------:R-:W-:Y:S01]  /*2700*/  UIADD3 UR48, UPT, UPT, UR53, 0x1, URZ ;  /* 0x0000000135307890 */ /* 0x000fe2000fffe0ff */
[----:B----4-:R-:W-:Y:S01]  /*2710*/  IMAD.MOV.U32 R4, RZ, RZ, 0x3 ;  /* 0x00000003ff047424 */ /* 0x010fe200078e00ff */
        /* <DEDUP_REMOVED lines=13> */
[----:B------:R1:W3:Y:S01]  /*27f0*/  SYNCS.PHASECHK.TRANS64.TRYWAIT P1, [UR9+0xd0], R6 ;  /* 0x0000d006ff0075a7 */ /* 0x0002e20008021109 */
        /* <DEDUP_REMOVED lines=18> */
[----:B------:R-:W-:Y:S01]  /*2920*/  IMAD.U32 R5, RZ, RZ, UR10 ;  /* 0x0000000aff057e24 */ /* 0x000fe2000f8e00ff */
        /* <DEDUP_REMOVED lines=9> */
[----:B------:R-:W-:Y:S02]  /*29c0*/  UIADD3 UR8, UPT, UPT, UR42, 0x1d600, URZ ;  /* 0x0001d6002a087890 */ /* 0x000fe4000fffe0ff */
[----:B------:R-:W-:Y:S02]  /*29d0*/  UIMAD UR19, UR32, UR33, UR19 ;  /* 0x00000021201372a4 */ /* 0x000fe4000f8e0213 */
[----:B------:R-:W-:Y:S02]  /*29e0*/  UIMAD UR11, UR5, UR15, UR4 ;  /* 0x0000000f050b72a4 */ /* 0x000fe4000f8e0204 */
[----:B------:R-:W-:Y:S01]  /*29f0*/  UIMAD UR12, UR17, UR20, UR6 ;  /* 0x00000014110c72a4 */ /* 0x000fe2000f8e0206 */
[----:B------:R-:W-:Y:S01]  /*2a00*/  UMOV UR58, 0x0 ;  /* 0x00000000003a7882 */ /* 0x000fe20000000000 */
[----:B------:R-:W-:Y:S01]  /*2a10*/  UMOV UR59, 0x10000000 ;  /* 0x10000000003b7882 */ /* 0x000fe20000000000 */
[----:B------:R-:W-:Y:S01]  /*2a20*/  UMOV UR42, UR38 ;  /* 0x00000026002a7c82 */ /* 0x000fe20008000000 */
[----:B------:R-:W-:Y:S01]  /*2a30*/  UIMAD UR13, UR19, UR21, UR7 ;  /* 0x00000015130d72a4 */ /* 0x000fe2000f8e0207 */
[----:B------:R1:W-:Y:S01]  /*2a40*/  UTMALDG.2D [UR40], [UR36], desc[UR58] ;  /* 0x00003a28240075b4 */ /* 0x0003e20008009000 */
[----:B------:R-:W-:Y:S01]  /*2a50*/  UIADD3.X UR57, UPT, UPT, URZ, UR55, URZ, UP0, !UPT ;  /* 0x00000037ff397290 */ /* 0x000fe200087fe4ff */
[----:B------:R-:W-:Y:S01]  /*2a60*/  UMOV UR9, UR41 ;  /* 0x0000002900097c82 */ /* 0x000fe20008000000 */
[----:B------:R-:W-:Y:S01]  /*2a70*/  UMOV UR10, UR18 ;  /* 0x00000012000a7c82 */ /* 0x000fe20008000000 */
[----:B------:R-:W-:Y:S01]  /*2a80*/  UIADD3 UR25, UPT, UPT, UR25, 0x1, URZ ;  /* 0x0000000119197890 */ /* 0x000fe2000fffe0ff */
[----:B------:R-:W-:Y:S03]  /*2a90*/  UMOV UR53, UR48 ;  /* 0x0000003000357c82 */ /* 0x000fe60008000000 */
[----:B------:R-:W-:Y:S02]  /*2aa0*/  UISETP.NE.AND UP0, UPT, UR25, UR16, UPT ;  /* 0x000000101900728c */ /* 0x000fe4000bf05270 */
[----:B------:R1:W-:Y:S07]  /*2ab0*/  UTMALDG.5D.IM2COL.MULTICAST [UR8], [UR56], UR39 ;  /* 0x00000008380073b4 */ /* 0x0003ee0008060827 */
[----:B-1----:R-:W-:Y:S05]  /*2ac0*/  BRA.U UP0, `(.L_x_36) ;  /* 0xfffffff900d07547 */ /* 0x002fea000b83ffff */
.L_x_30:
[----:B------:R-:W-:Y:S01]  /*2ad0*/  SHF.L.U32 R3, R8, 0x1f, RZ ;  /* 0x0000001f08037819 */ /* 0x000fe200000006ff */
[----:B------:R-:W-:-:S03]  /*2ae0*/  NOP ;  /* 0x0000000000007918 */ /* 0x000fc60000000000 */
[----:B------:R-:W2:Y:S02]  /*2af0*/  SYNCS.PHASECHK.TRANS64.TRYWAIT P0, [UR45+0x1e0], R3 ;  /* 0x0001e003ff0075a7 */ /* 0x000ea4000800112d */
[----:B--2---:R-:W-:Y:S05]  /*2b00*/  @!P0 BRA `(.L_x_37) ;  /* 0x0000006000d08947 */ /* 0x004fea0003800000 */
.L_x_140:
[----:B------:R-:W2:Y:S01]  /*2b10*/  LDS.128 R4, [UR45+0x220] ;  /* 0x0002202dff047984 */ /* 0x000ea20008000c00 */
[----:B------:R-:W-:Y:S01]  /*2b20*/  UIADD3 UR4, UPT, UPT, UR45, 0x1e8, URZ ;  /* 0x000001e82d047890 */ /* 0x000fe2000fffe0ff */
[----:B---34-:R-:W-:Y:S01]  /*2b30*/  ISETP.GE.AND P1, PT, R26, 0x1, PT ;  /* 0x000000011a00780c */ /* 0x018fe20003f26270 */
[----:B------:R-:W-:Y:S01]  /*2b40*/  @!PT LDS RZ, [RZ] ;  /* 0x00000000fffff984 */ /* 0x000fe20000000800 */
[----:B------:R-:W-:Y:S01]  /*2b50*/  @!PT LDS RZ, [RZ] ;  /* 0x00000000fffff984 */ /* 0x000fe20000000800 */
[----:B------:R-:W-:Y:S01]  /*2b60*/  @!PT LDS RZ, [RZ] ;  /* 0x00000000fffff984 */ /* 0x000fe20000000800 */
[----:B------:R-:W-:Y:S01]  /*2b70*/  @!PT LDS RZ, [RZ] ;  /* 0x00000000fffff984 */ /* 0x000fe20000000800 */
[----:B------:R3:W-:Y:S06]  /*2b80*/  MEMBAR.ALL.CTA ;  /* 0x0000000000007992 */ /* 0x0007ec0000008000 */
[----:B---3--:R-:W3:Y:S01]  /*2b90*/  FENCE.VIEW.ASYNC.S ;  /* 0x00000000000073c6 */ /* 0x008ee20000000000 */
[----:B------:R-:W-:-:S09]  /*2ba0*/  UPRMT UR4, URZ, 0x654, UR4 ;  /* 0x00000654ff047896 */ /* 0x000fd20008000004 */
[----:B---3--:R-:W-:Y:S01]  /*2bb0*/  SYNCS.ARRIVE.TRANS64.RED.A1T0 RZ, [UR4], RZ ;  /* 0x000000ffffff79a7 */ /* 0x008fe20008100404 */
[----:B--2---:R-:W-:-:S13]  /*2bc0*/  LOP3.LUT P0, RZ, R6, 0x1, RZ, 0xc0, !PT ;  /* 0x0000000106ff7812 */ /* 0x004fda000780c0ff */
[----:B------:R-:W-:Y:S02]  /*2bd0*/  @P0 MOV R13, R4 ;  /* 0x00000004000d0202 */ /* 0x000fe40000000f00 */
[----:B------:R-:W-:Y:S01]  /*2be0*/  @P0 LOP3.LUT R11, R5, 0xffff, RZ, 0xc0, !PT ;  /* 0x0000ffff050b0812 */ /* 0x000fe200078ec0ff */
[----:B------:R-:W-:Y:S06]  /*2bf0*/  @!P1 BRA `(.L_x_38) ;  /* 0x0000000000b89947 */ /* 0x000fec0003800000 */
[----:B------:R-:W2:Y:S01]  /*2c00*/  LDC.64 R4, c[0x0][0xc18] ;  /* 0x00030600ff047b82 */ /* 0x000ea20000000a00 */
[----:B------:R-:W-:-:S07]  /*2c10*/  ISETP.NE.AND P3, PT, R26, 0x1, PT ;  /* 0x000000011a00780c */ /* 0x000fce0003f65270 */
[----:B------:R-:W3:Y:S08]  /*2c20*/  LDC.64 R6, c[0x0][0xc10] ;  /* 0x00030400ff067b82 */ /* 0x000ef00000000a00 */
[----:B------:R-:W4:Y:S08]  /*2c30*/  LDC R12, c[0x0][0xc20] ;  /* 0x00030800ff0c7b82 */ /* 0x000f300000000800 */
[----:B------:R-:W4:Y:S01]  /*2c40*/  LDC R14, c[0x0][0xc0c] ;  /* 0x00030300ff0e7b82 */ /* 0x000f220000000800 */
[----:B--2---:R-:W-:Y:S01]  /*2c50*/  IMAD.HI.U32 R17, R0, R5, RZ ;  /* 0x0000000500117227 */ /* 0x004fe200078e00ff */
[----:B------:R-:W-:-:S03]  /*2c60*/  ISETP.NE.AND P1, PT, R4, 0x1, PT ;  /* 0x000000010400780c */ /* 0x000fc60003f25270 */
[----:B------:R-:W-:-:S03]  /*2c70*/  IMAD.HI.U32 R5, R11, R5, RZ ;  /* 0x000000050b057227 */ /* 0x000fc600078e00ff */
[----:B-1----:R-:W1:Y:S01]  /*2c80*/  LDC.64 R2, c[0x0][0xc28] ;  /* 0x00030a00ff027b82 */ /* 0x002e620000000a00 */
[----:B---3--:R-:W-:-:S04]  /*2c90*/  IMAD.HI.U32 R16, R9, R6, RZ ;  /* 0x0000000609107227 */ /* 0x008fc800078e00ff */
[----:B------:R-:W-:Y:S01]  /*2ca0*/  IMAD.HI.U32 R18, R13, R6, RZ ;  /* 0x000000060d127227 */ /* 0x000fe200078e00ff */
[----:B------:R-:W-:Y:S02]  /*2cb0*/  SHF.R.U32.HI R16, RZ, R7, R16 ;  /* 0x00000007ff107219 */ /* 0x000fe40000011610 */
[-C--:B----4-:R-:W-:Y:S02]  /*2cc0*/  SHF.R.U32.HI R17, RZ, R12.reuse, R17 ;  /* 0x0000000cff117219 */ /* 0x090fe40000011611 */
[----:B------:R-:W-:Y:S02]  /*2cd0*/  SHF.R.U32.HI R12, RZ, R12, R5 ;  /* 0x0000000cff0c7219 */ /* 0x000fe40000011605 */
[----:B------:R-:W-:Y:S02]  /*2ce0*/  SEL R17, R0, R17, !P1 ;  /* 0x0000001100117207 */ /* 0x000fe40004800000 */
[----:B------:R-:W-:Y:S02]  /*2cf0*/  SHF.R.U32.HI R18, RZ, R7, R18 ;  /* 0x00000007ff127219 */ /* 0x000fe40000011612 */
[----:B------:R-:W-:-:S02]  /*2d00*/  ISETP.NE.AND P2, PT, R14, 0x1, PT ;  /* 0x000000010e00780c */ /* 0x000fc40003f45270 */
[----:B------:R-:W-:Y:S02]  /*2d10*/  SEL R5, R11, R12, !P1 ;  /* 0x0000000c0b057207 */ /* 0x000fe40004800000 */
[----:B------:R-:W-:Y:S02]  /*2d20*/  SEL R19, R9, R16, !P2 ;  /* 0x0000001009137207 */ /* 0x000fe40005000000 */
[----:B------:R-:W-:Y:S01]  /*2d30*/  SEL R7, R13, R18, !P2 ;  /* 0x000000120d077207 */ /* 0x000fe20005000000 */
[----:B-1----:R-:W-:-:S04]  /*2d40*/  IMAD.HI.U32 R16, R17, R2, RZ ;  /* 0x0000000211107227 */ /* 0x002fc800078e00ff */
[----:B------:R-:W-:Y:S01]  /*2d50*/  IMAD.HI.U32 R6, R19, R2, RZ ;  /* 0x0000000213067227 */ /* 0x000fe200078e00ff */
[----:B------:R-:W-:-:S04]  /*2d60*/  @P3 SHF.R.U32.HI R17, RZ, R3, R16 ;  /* 0x00000003ff113219 */ /* 0x000fc80000011610 */
[----:B------:R-:W-:Y:S01]  /*2d70*/  @P3 SHF.R.U32.HI R19, RZ, R3, R6 ;  /* 0x00000003ff133219 */ /* 0x000fe20000011606 */
[----:B------:R-:W-:-:S04]  /*2d80*/  IMAD R17, R26, R17, RZ ;  /* 0x000000111a117224 */ /* 0x000fc800078e02ff */
[----:B------:R-:W-:Y:S01]  /*2d90*/  IMAD R6, R26, R19, RZ ;  /* 0x000000131a067224 */ /* 0x000fe200078e02ff */
[----:B------:R-:W-:-:S04]  /*2da0*/  ISETP.GE.AND P1, PT, R5, R17, PT ;  /* 0x000000110500720c */ /* 0x000fc80003f26270 */
[----:B------:R-:W-:Y:S01]  /*2db0*/  ISETP.GE.OR P1, PT, R7, R6, P1 ;  /* 0x000000060700720c */ /* 0x000fe20000f26670 */
[----:B------:R-:W-:-:S05]  /*2dc0*/  IMAD.HI.U32 R6, R5, R2, RZ ;  /* 0x0000000205067227 */ /* 0x000fca00078e00ff */
[----:B------:R-:W-:-:S04]  /*2dd0*/  SHF.R.U32.HI R6, RZ, R3, R6 ;  /* 0x00000003ff067219 */ /* 0x000fc80000011606 */
[----:B------:R-:W-:-:S03]  /*2de0*/  SEL R6, R5, R6, !P3 ;  /* 0x0000000605067207 */ /* 0x000fc60005800000 */
[----:B------:R-:W-:-:S04]  /*2df0*/  @!P1 IMAD.HI.U32 R12, R7, R2, RZ ;  /* 0x00000002070c9227 */ /* 0x000fc800078e00ff */
[----:B------:R-:W-:Y:S01]  /*2e00*/  IMAD.MOV R2, RZ, RZ, -R6 ;  /* 0x000000ffff027224 */ /* 0x000fe200078e0a06 */
[----:B------:R-:W-:-:S03]  /*2e10*/  @!P1 SHF.R.U32.HI R12, RZ, R3, R12 ;  /* 0x00000003ff0c9219 */ /* 0x000fc6000001160c */
[----:B------:R-:W-:Y:S01]  /*2e20*/  IMAD R2, R26, R2, R5 ;  /* 0x000000021a027224 */ /* 0x000fe200078e0205 */
[----:B------:R-:W-:Y:S02]  /*2e30*/  @!P1 SEL R3, R7, R12, !P3 ;  /* 0x0000000c07039207 */ /* 0x000fe40005800000 */
[----:B------:R-:W-:-:S03]  /*2e40*/  IADD3 R12, PT, PT, -R5, RZ, RZ ;  /* 0x000000ff050c7210 */ /* 0x000fc60007ffe1ff */
[--C-:B------:R-:W-:Y:S02]  /*2e50*/  @!P1 IMAD.IADD R6, R6, 0x1, -R3.reuse ;  /* 0x0000000106069824 */ /* 0x100fe400078e0a03 */
[----:B------:R-:W-:Y:S01]  /*2e60*/  @!P1 IMAD R3, R2, R19, R3 ;  /* 0x0000001302039224 */ /* 0x000fe200078e0203 */
[----:B------:R-:W-:Y:S01]  /*2e70*/  IADD3 R2, PT, PT, -R7, RZ, RZ ;  /* 0x000000ff07027210 */ /* 0x000fe20007ffe1ff */
[----:B------:R-:W-:Y:S02]  /*2e80*/  @!P1 IMAD R5, R26, R6, R7 ;  /* 0x000000061a059224 */ /* 0x000fe400078e0207 */
[----:B------:R-:W-:Y:S02]  /*2e90*/  IMAD R11, R4, R12, R11 ;  /* 0x0000000c040b7224 */ /* 0x000fe400078e020b */
[----:B------:R-:W-:Y:S02]  /*2ea0*/  @!P1 IMAD.MOV.U32 R7, RZ, RZ, R3 ;  /* 0x000000ffff079224 */ /* 0x000fe400078e0003 */
[----:B------:R-:W-:-:S02]  /*2eb0*/  IMAD R2, R14, R2, R13 ;  /* 0x000000020e027224 */ /* 0x000fc400078e020d */
[----:B------:R-:W-:Y:S02]  /*2ec0*/  IMAD R11, R5, R4, R11 ;  /* 0x00000004050b7224 */ /* 0x000fe400078e020b */
[----:B------:R-:W-:Y:S02]  /*2ed0*/  IMAD R13, R7, R14, R2 ;  /* 0x0000000e070d7224 */ /* 0x000fe400078e0202 */
.L_x_38:
[----:B------:R-:W2:Y:S02]  /*2ee0*/  LDCU UR4, c[0x0][0xc30] ;  /* 0x00018600ff0477ac */ /* 0x000ea40008000800 */
[----:B--2---:R-:W-:-:S09]  /*2ef0*/  UISETP.NE.AND UP0, UPT, UR4, 0x1, UPT ;  /* 0x000000010400788c */ /* 0x004fd2000bf05270 */
[----:B------:R-:W-:Y:S05]  /*2f00*/  BRA.U UP0, `(.L_x_39) ;  /* 0x0000000100407547 */ /* 0x000fea000b800000 */
[----:B------:R-:W2:Y:S08]  /*2f10*/  LDC.64 R4, c[0x0][0xc10] ;  /* 0x00030400ff047b82 */ /* 0x000eb00000000a00 */
[----:B-1----:R-:W1:Y:S08]  /*2f20*/  LDC.64 R2, c[0x0][0xc18] ;  /* 0x00030600ff027b82 */ /* 0x002e700000000a00 */
[----:B------:R-:W3:Y:S08]  /*2f30*/  LDC R6, c[0x0][0xc20] ;  /* 0x00030800ff067b82 */ /* 0x000ef00000000800 */
[----:B------:R-:W4:Y:S01]  /*2f40*/  LDC R12, c[0x0][0xc0c] ;  /* 0x00030300ff0c7b82 */ /* 0x000f220000000800 */
[----:B--2---:R-:W-:-:S05]  /*2f50*/  IMAD.HI.U32 R4, R13, R4, RZ ;  /* 0x000000040d047227 */ /* 0x004fca00078e00ff */
[----:B------:R-:W-:Y:S01]  /*2f60*/  SHF.R.U32.HI R4, RZ, R5, R4 ;  /* 0x00000005ff047219 */ /* 0x000fe20000011604 */
[----:B-1----:R-:W-:Y:S01]  /*2f70*/  IMAD.HI.U32 R3, R11, R3, RZ ;  /* 0x000000030b037227 */ /* 0x002fe200078e00ff */
[----:B------:R-:W-:-:S04]  /*2f80*/  ISETP.NE.AND P1, PT, R2, 0x1, PT ;  /* 0x000000010200780c */ /* 0x000fc80003f25270 */
[----:B---3--:R-:W-:-:S04]  /*2f90*/  SHF.R.U32.HI R6, RZ, R6, R3 ;  /* 0x00000006ff067219 */ /* 0x008fc80000011603 */
[----:B------:R-:W-:Y:S02]  /*2fa0*/  SEL R3, R11, R6, !P1 ;  /* 0x000000060b037207 */ /* 0x000fe40004800000 */
[----:B----4-:R-:W-:-:S04]  /*2fb0*/  ISETP.NE.AND P2, PT, R12, 0x1, PT ;  /* 0x000000010c00780c */ /* 0x010fc80003f45270 */
[----:B------:R-:W-:-:S05]  /*2fc0*/  SEL R4, R13, R4, !P2 ;  /* 0x000000040d047207 */ /* 0x000fca0005000000 */
[----:B------:R-:W-:Y:S02]  /*2fd0*/  IMAD.IADD R5, R3, 0x1, -R4 ;  /* 0x0000000103057824 */ /* 0x000fe400078e0a04 */
[----:B------:R-:W-:Y:S02]  /*2fe0*/  IMAD.IADD R3, R4, 0x1, -R3 ;  /* 0x0000000104037824 */ /* 0x000fe400078e0a03 */
[----:B------:R-:W-:Y:S02]  /*2ff0*/  IMAD R13, R5, R12, R13 ;  /* 0x0000000c050d7224 */ /* 0x000fe400078e020d */
[----:B------:R-:W-:-:S07]  /*3000*/  IMAD R11, R3, R2, R11 ;  /* 0x00000002030b7224 */ /* 0x000fce00078e020b */
.L_x_39:
[----:B------:R-:W-:Y:S01]  /*3010*/  PLOP3.LUT P4, PT, PT, PT, PT, 0x80, 0x8 ;  /* 0x000000000008781c */ /* 0x000fe20003f8f070 */
[----:B------:R-:W-:Y:S01]  /*3020*/  IMAD.IADD R19, R13, 0x1, R64 ;  /* 0x000000010d137824 */ /* 0x000fe200078e0240 */
[----:B------:R-:W-:Y:S01]  /*3030*/  LOP3.LUT R8, R8, 0x1, RZ, 0x3c, !PT ;  /* 0x0000000108087812 */ /* 0x000fe200078e3cff */
[----:B------:R-:W-:Y:S01]  /*3040*/  IMAD.IADD R18, R11, 0x1, R58 ;  /* 0x000000010b127824 */ /* 0x000fe200078e023a */
[----:B------:R-:W-:Y:S09]  /*3050*/  @P0 BRA `(.L_x_40) ;  /* 0xffffffe8000c0947 */ /* 0x000ff2000383ffff */
[----:B------:R-:W-:Y:S01]  /*3060*/  UIADD3 UR45, UPT, UPT, UR45, 0xd0, URZ ;  /* 0x000000d02d2d7890 */ /* 0x000fe2000fffe0ff */
[----:B-1----:R-:W-:-:S03]  /*3070*/  SHF.L.U32 R3, R10, 0x1f, RZ ;  /* 0x0000001f0a037819 */ /* 0x002fc600000006ff */
[----:B------:R-:W-:-:S09]  /*3080*/  ULEA UR4, UR48, UR45, 0x3 ;  /* 0x0000002d30047291 */ /* 0x000fd2000f8e18ff */
[----:B------:R-:W1:Y:S02]  /*3090*/  SYNCS.PHASECHK.TRANS64.TRYWAIT P0, [UR4], R3 ;  /* 0x00000003ff0075a7 */ /* 0x000e640008001104 */
[----:B-1----:R-:W-:Y:S05]  /*30a0*/  @!P0 BRA `(.L_x_41) ;  /* 0x0000005c00808947 */ /* 0x002fea0003800000 */
.L_x_142:
[----:B------:R-:W-:-:S04]  /*30b0*/  UIADD3 UR5, UPT, UPT, UR48, 0x1, URZ ;  /* 0x0000000130057890 */ /* 0x000fc8000fffe0ff */
[----:B------:R-:W-:-:S04]  /*30c0*/  UISETP.NE.AND UP0, UPT, UR5, 0x1a, UPT ;  /* 0x0000001a0500788c */ /* 0x000fc8000bf05270 */
[----:B------:R-:W-:Y:S02]  /*30d0*/  USEL UR6, URZ, 0x1, UP0 ;  /* 0x00000001ff067887 */ /* 0x000fe40008000000 */
[----:B------:R-:W-:-:S04]  /*30e0*/  USEL UR5, UR5, URZ, UP0 ;  /* 0x000000ff05057287 */ /* 0x000fc80008000000 */
[----:B------:R-:W-:Y:S01]  /*30f0*/  ULEA UR4, UR5, UR45, 0x3 ;  /* 0x0000002d05047291 */ /* 0x000fe2000f8e18ff */
[----:B------:R-:W-:-:S04]  /*3100*/  LOP3.LUT R2, R10, UR6, RZ, 0x3c, !PT ;  /* 0x000000060a027c12 */ /* 0x000fc8000f8e3cff */
[----:B-1----:R-:W-:-:S04]  /*3110*/  SHF.L.U32 R3, R2, 0x1f, RZ ;  /* 0x0000001f02037819 */ /* 0x002fc800000006ff */
[----:B------:R-:W1:Y:S02]  /*3120*/  SYNCS.PHASECHK.TRANS64.TRYWAIT P0, [UR4], R3 ;  /* 0x00000003ff0075a7 */ /* 0x000e640008001104 */
[----:B-1----:R-:W-:Y:S05]  /*3130*/  @!P0 BRA `(.L_x_42) ;  /* 0x0000005c00748947 */ /* 0x002fea0003800000 */
.L_x_144:
        /* <DEDUP_REMOVED lines=9> */
.L_x_146:
        /* <DEDUP_REMOVED lines=9> */
.L_x_148:
        /* <DEDUP_REMOVED lines=9> */
.L_x_150:
        /* <DEDUP_REMOVED lines=9> */
.L_x_152:
        /* <DEDUP_REMOVED lines=9> */
.L_x_154:
        /* <DEDUP_REMOVED lines=9> */
.L_x_156:
        /* <DEDUP_REMOVED lines=9> */
.L_x_158:
        /* <DEDUP_REMOVED lines=9> */
.L_x_160:
        /* <DEDUP_REMOVED lines=9> */
.L_x_162:
        /* <DEDUP_REMOVED lines=9> */
.L_x_164:
        /* <DEDUP_REMOVED lines=9> */
.L_x_166:
        /* <DEDUP_REMOVED lines=9> */
.L_x_168:
        /* <DEDUP_REMOVED lines=9> */
.L_x_170:
        /* <DEDUP_REMOVED lines=9> */
.L_x_172:
        /* <DEDUP_REMOVED lines=9> */
.L_x_174:
        /* <DEDUP_REMOVED lines=9> */
.L_x_176:
        /* <DEDUP_REMOVED lines=9> */
.L_x_178:
        /* <DEDUP_REMOVED lines=9> */
.L_x_180:
        /* <DEDUP_REMOVED lines=9> */
.L_x_182:
        /* <DEDUP_REMOVED lines=9> */
.L_x_184:
        /* <DEDUP_REMOVED lines=9> */
.L_x_186:
        /* <DEDUP_REMOVED lines=9> */
.L_x_188:
        /* <DEDUP_REMOVED lines=9> */
.L_x_190:
[----:B------:R-:W-:-:S04]  /*3e30*/  UIADD3 UR5, UPT, UPT, UR5, 0x1, URZ ;  /* 0x0000000105057890 */ /* 0x000fc8000fffe0ff */
[----:B------:R-:W-:-:S04]  /*3e40*/  UISETP.NE.AND UP0, UPT, UR5, 0x1a, UPT ;  /* 0x0000001a0500788c */ /* 0x000fc8000bf05270 */
[----:B------:R-:W-:Y:S02]  /*3e50*/  USEL UR4, URZ, 0x1, UP0 ;  /* 0x00000001ff047887 */ /* 0x000fe40008000000 */
[----:B------:R-:W-:-:S04]  /*3e60*/  USEL UR5, UR5, URZ, UP0 ;  /* 0x000000ff05057287 */ /* 0x000fc80008000000 */
[----:B------:R-:W-:Y:S01]  /*3e70*/  ULEA UR5, UR5, UR45, 0x3 ;  /* 0x0000002d05057291 */ /* 0x000fe2000f8e18ff */
[----:B-1----:R-:W-:-:S04]  /*3e80*/  LOP3.LUT R3, R2, UR4, RZ, 0x3c, !PT ;  /* 0x0000000402037c12 */ /* 0x002fc8000f8e3cff */
[----:B------:R-:W-:Y:S01]  /*3e90*/  SHF.L.U32 R3, R3, 0x1f, RZ ;  /* 0x0000001f03037819 */ /* 0x000fe200000006ff */
[----:B------:R-:W-:-:S07]  /*3ea0*/  IMAD.U32 R0, RZ, RZ, UR5 ;  /* 0x00000005ff007e24 */ /* 0x000fce000f8e00ff */
.L_x_66:
[----:B-1----:R1:W2:Y:S02]  /*3eb0*/  SYNCS.PHASECHK.TRANS64.TRYWAIT P0, [R0+URZ], R3 ;  /* 0x00000003000075a7 */ /* 0x0022a400080011ff */
[----:B--2---:R-:W-:Y:S05]  /*3ec0*/  @!P0 NANOSLEEP.SYNCS 0x989680 ;  /* 0x009896800000895d */ /* 0x004fea0003900000 */
[----:B------:R-:W2:Y:S02]  /*3ed0*/  @!P0 SYNCS.PHASECHK.TRANS64 P0, [R0+URZ], R3 ;  /* 0x00000003000085a7 */ /* 0x000ea400080010ff */
[----:B--2---:R-:W-:Y:S05]  /*3ee0*/  @P0 EXIT ;  /* 0x000000000000094d */ /* 0x004fea0003800000 */
[----:B------:R-:W-:Y:S05]  /*3ef0*/  BRA `(.L_x_66) ;  /* 0xfffffffc00ec7947 */ /* 0x000fea000383ffff */
.L_x_22:
[----:B------:R-:W-:-:S04]  /*3f00*/  UISETP.NE.AND UP1, UPT, UR46, URZ, UPT ;  /* 0x000000ff2e00728c */ /* 0x000fc8000bf25270 */
[----:B------:R-:W-:-:S09]  /*3f10*/  UISETP.NE.OR UP1, UPT, UR4, 0x1, UP1 ;  /* 0x000000010400788c */ /* 0x000fd20008f25670 */
[----:B------:R-:W-:Y:S05]  /*3f20*/  BRA.U UP1, `(.L_x_67) ;  /* 0x0000000101b07547 */ /* 0x000fea000b800000 */
[----:B------:R-:W-:Y:S01]  /*3f30*/  UMOV UR4, 0x400 ;  /* 0x0000040000047882 */ /* 0x000fe20000000000 */
[----:B------:R-:W-:Y:S01]  /*3f40*/  HFMA2 R2, -RZ, RZ, 0, 5.9604644775390625e-08 ;  /* 0x00000001ff027431 */ /* 0x000fe200000001ff */
[----:B------:R-:W-:Y:S01]  /*3f50*/  ULEA UR46, UR46, UR4, 0x18 ;  /* 0x000000042e2e7291 */ /* 0x000fe2000f8ec0ff */
[----:B------:R-:W-:Y:S01]  /*3f60*/  ISETP.GE.U32.AND P0, PT, R8, 0x2, PT ;  /* 0x000000020800780c */ /* 0x000fe20003f06070 */
[----:B------:R-:W-:Y:S02]  /*3f70*/  IMAD.MOV.U32 R3, RZ, RZ, RZ ;  /* 0x000000ffff037224 */ /* 0x000fe400078e00ff */
[----:B------:R-:W-:Y:S02]  /*3f80*/  UIADD3 UR6, UPT, UPT, UR46, 0x1e8, URZ ;  /* 0x000001e82e067890 */ /* 0x000fe4000fffe0ff */
[----:B------:R-:W-:Y:S02]  /*3f90*/  UIADD3 UR7, UPT, UPT, UR46, 0x1e0, URZ ;  /* 0x000001e02e077890 */ /* 0x000fe4000fffe0ff */
[----:B------:R-:W-:-:S12]  /*3fa0*/  UPRMT UR6, URZ, 0x654, UR6 ;  /* 0x00000654ff067896 */ /* 0x000fd80008000006 */
.L_x_70:
[----:B------:R-:W-:Y:S01]  /*3fb0*/  SHF.L.U32 R7, R2, 0x1f, RZ ;  /* 0x0000001f02077819 */ /* 0x000fe200000006ff */
[----:B------:R-:W-:Y:S02]  /*3fc0*/  IMAD.U32 R9, RZ, RZ, UR7 ;  /* 0x00000007ff097e24 */ /* 0x000fe4000f8e00ff */
[----:B------:R-:W-:Y:S01]  /*3fd0*/  @!P0 IMAD.MOV.U32 R5, RZ, RZ, 0x10 ;  /* 0x00000010ff058424 */ /* 0x000fe200078e00ff */
[----:B------:R-:W2:Y:S02]  /*3fe0*/  SYNCS.PHASECHK.TRANS64.TRYWAIT P1, [UR46+0x1e8], R7 ;  /* 0x0001e807ff0075a7 */ /* 0x000ea4000802112e */
[----:B------:R-:W-:-:S04]  /*3ff0*/  PRMT R9, R8, 0x654, R9 ;  /* 0x0000065408097816 */ /* 0x000fc80000000009 */
[----:B------:R-:W-:Y:S01]  /*4000*/  SEL R0, R9, R0, !P0 ;  /* 0x0000000009007207 */ /* 0x000fe20004000000 */
[----:B--2---:R-:W-:Y:S06]  /*4010*/  @!P1 BRA `(.L_x_68) ;  /* 0x0000005400fc9947 */ /* 0x004fec0003800000 */
.L_x_192:
[----:B------:R-:W-:Y:S01]  /*4020*/  UIADD3 UR4, UPT, UPT, UR46, 0x220, URZ ;  /* 0x000002202e047890 */ /* 0x000fe2000fffe0ff */
[----:B------:R3:W-:Y:S01]  /*4030*/  @!P0 SYNCS.ARRIVE.TRANS64.RED RZ, [R0+URZ], R5 ;  /* 0x0000000500ff89a7 */ /* 0x0007e200080004ff */
[----:B------:R-:W-:Y:S01]  /*4040*/  UIADD3 UR5, UPT, UPT, UR46, 0x1e0, URZ ;  /* 0x000001e02e057890 */ /* 0x000fe2000fffe0ff */
[----:B------:R-:W-:-:S08]  /*4050*/  LOP3.LUT R2, R2, 0x1, RZ, 0x3c, !PT ;  /* 0x0000000102027812 */ /* 0x000fd000078e3cff */
[----:B------:R-:W-:Y:S06]  /*4060*/  UGETNEXTWORKID.BROADCAST [UR4], [UR5] ;  /* 0x00000000040073ca */ /* 0x000fec0008000100 */
[----:B---3--:R-:W-:-:S04]  /*4070*/  SHF.L.U32 R5, R3, 0x1f, RZ ;  /* 0x0000001f03057819 */ /* 0x008fc800000006ff */
[----:B------:R-:W3:Y:S02]  /*4080*/  SYNCS.PHASECHK.TRANS64.TRYWAIT P1, [UR46+0x1e0], R5 ;  /* 0x0001e005ff0075a7 */ /* 0x000ee4000802112e */
[----:B---3--:R-:W-:Y:S05]  /*4090*/  @!P1 BRA `(.L_x_69) ;  /* 0x0000005400f49947 */ /* 0x008fea0003800000 */
.L_x_194:
[----:B--2---:R-:W2:Y:S01]  /*40a0*/  LDS.128 R4, [UR46+0x220] ;  /* 0x0002202eff047984 */ /* 0x004ea20008000c00 */
[----:B------:R-:W-:Y:S01]  /*40b0*/  LOP3.LUT R3, R3, 0x1, RZ, 0x3c, !PT ;  /* 0x0000000103037812 */ /* 0x000fe200078e3cff */
[----:B------:R-:W-:Y:S01]  /*40c0*/  @!PT LDS RZ, [RZ] ;  /* 0x00000000fffff984 */ /* 0x000fe20000000800 */
[----:B------:R-:W-:Y:S01]  /*40d0*/  @!PT LDS RZ, [RZ] ;  /* 0x00000000fffff984 */ /* 0x000fe20000000800 */
[----:B------:R-:W-:Y:S01]  /*40e0*/  @!PT LDS RZ, [RZ] ;  /* 0x00000000fffff984 */ /* 0x000fe20000000800 */
[----:B------:R-:W-:Y:S01]  /*40f0*/  @!PT LDS RZ, [RZ] ;  /* 0x00000000fffff984 */ /* 0x000fe20000000800 */
[----:B------:R3:W-:Y:S06]  /*4100*/  MEMBAR.ALL.CTA ;  /* 0x0000000000007992 */ /* 0x0007ec0000008000 */
[----:B---3--:R-:W3:Y:S02]  /*4110*/  FENCE.VIEW.ASYNC.S ;  /* 0x00000000000073c6 */ /* 0x008ee40000000000 */
[----:B---3--:R-:W-:Y:S01]  /*4120*/  SYNCS.ARRIVE.TRANS64.RED.A1T0 RZ, [UR6], RZ ;  /* 0x000000ffffff79a7 */ /* 0x008fe20008100406 */
[----:B--2---:R-:W-:-:S13]  /*4130*/  LOP3.LUT P1, RZ, R6, 0x1, RZ, 0xc0, !PT ;  /* 0x0000000106ff7812 */ /* 0x004fda000782c0ff */
[----:B------:R-:W-:Y:S05]  /*4140*/  @P1 BRA `(.L_x_70) ;  /* 0xfffffffc00981947 */ /* 0x000fea000383ffff */
[----:B------:R-:W-:-:S04]  /*4150*/  SHF.L.U32 R0, R2, 0x1f, RZ ;  /* 0x0000001f02007819 */ /* 0x000fc800000006ff */
[----:B------:R-:W2:Y:S02]  /*4160*/  SYNCS.PHASECHK.TRANS64 P0, [UR46+0x1e8], R0 ;  /* 0x0001e800ff0075a7 */ /* 0x000ea4000800102e */
[----:B-12---:R-:W-:Y:S05]  /*4170*/  @P0 EXIT ;  /* 0x000000000000094d */ /* 0x006fea0003800000 */
[----:B------:R-:W-:-:S07]  /*4180*/  MOV R0, UR46 ;  /* 0x0000002e00007c02 */ /* 0x000fce0008000f00 */
.L_x_71:
[----:B-1----:R-:W-:-:S04]  /*4190*/  SHF.L.U32 R3, R2, 0x1f, RZ ;  /* 0x0000001f02037819 */ /* 0x002fc800000006ff */
[----:B------:R1:W2:Y:S03]  /*41a0*/  SYNCS.PHASECHK.TRANS64.TRYWAIT P0, [R0+URZ+0x1e8], R3 ;  /* 0x0001e803000075a7 */ /* 0x0002a600080011ff */
[----:B--2---:R-:W-:Y:S05]  /*41b0*/  @!P0 NANOSLEEP.SYNCS 0x989680 ;  /* 0x009896800000895d */ /* 0x004fea0003900000 */
[----:B------:R-:W2:Y:S02]  /*41c0*/  @!P0 SYNCS.PHASECHK.TRANS64 P0, [R0+URZ+0x1e8], R3 ;  /* 0x0001e803000085a7 */ /* 0x000ea400080010ff */
[----:B--2---:R-:W-:Y:S05]  /*41d0*/  @P0 EXIT ;  /* 0x000000000000094d */ /* 0x004fea0003800000 */
[----:B------:R-:W-:Y:S05]  /*41e0*/  BRA `(.L_x_71) ;  /* 0xfffffffc00e87947 */ /* 0x000fea000383ffff */
.L_x_67:
[----:B------:R-:W-:Y:S05]  /*41f0*/  BRA.U UP4, `(.L_x_72) ;  /* 0x0000000d04447547 */ /* 0x000fea000b800000 */
[----:B------:R-:W-:Y:S01]  /*4200*/  UMOV UR4, 0x40 ;  /* 0x0000004000047882 */ /* 0x000fe20000000000 */
[----:B------:R-:W-:Y:S01]  /*4210*/  NOP ;  /* 0x0000000000007918 */ /* 0x000fe20000000000 */
[----:B------:R-:W-:Y:S01]  /*4220*/  ULEA UR4, UR46, UR4, 0x18 ;  /* 0x000000042e047291 */ /* 0x000fe2000f8ec0ff */
[----:B------:R-:W-:Y:S02]  /*4230*/  UMOV UR5, 0x400 ;  /* 0x0000040000057882 */ /* 0x000fe40000000000 */
[----:B------:R-:W-:-:S06]  /*4240*/  ULEA UR46, UR46, UR5, 0x18 ;  /* 0x000000052e2e7291 */ /* 0x000fcc000f8ec0ff */
[----:B------:R-:W2:Y:S02]  /*4250*/  LDS.U8 R2, [UR4+0x1c] ;  /* 0x00001c04ff027984 */ /* 0x000ea40008000000 */
[----:B--2---:R-:W-:-:S13]  /*4260*/  ISETP.NE.AND P0, PT, R2, RZ, PT ;  /* 0x000000ff0200720c */ /* 0x004fda0003f05270 */
[----:B------:R-:W-:Y:S05]  /*4270*/  @P0 BRA `(.L_x_73) ;  /* 0x0000000000580947 */ /* 0x000fea0003800000 */
[----:B------:R-:W-:-:S13]  /*4280*/  ELECT P0, URZ, PT ;  /* 0x0000000000ff782f */ /* 0x000fda0003800000 */
[----:B------:R-:W-:Y:S05]  /*4290*/  @!P0 BRA `(.L_x_74) ;  /* 0x0000000000608947 */ /* 0x000fea0003800000 */
[----:B------:R-:W-:Y:S01]  /*42a0*/  UMOV UR5, 0x10 ;  /* 0x0000001000057882 */ /* 0x000fe20000000000 */
[----:B------:R-:W-:Y:S01]  /*42b0*/  HFMA2 R2, -RZ, RZ, 0, 5.9604644775390625e-08 ;  /* 0x00000001ff027431 */ /* 0x000fe200000001ff */
[----:B------:R-:W-:-:S03]  /*42c0*/  MOV R3, 0xffff ;  /* 0x0000ffff00037802 */ /* 0x000fc60000000f00 */
[----:B------:R-:W-:Y:S04]  /*42d0*/  DEPBAR.LE SB2, 0x36 ;  /* 0x0000ad800000791a */ /* 0x000fe80000000000 */
[----:B------:R-:W2:Y:S02]  /*42e0*/  UTCATOMSWS.FIND_AND_SET.ALIGN UP0, UR5, UR5 ;  /* 0x00000005000575e3 */ /* 0x000ea40008000800 */
[----:B--2---:R-:W-:Y:S01]  /*42f0*/  MOV R4, UR5 ;  /* 0x0000000500047c02 */ /* 0x004fe20008000f00 */
[----:B------:R-:W-:Y:S06]  /*4300*/  BRA.U UP0, `(.L_x_75) ;  /* 0x0000000100187547 */ /* 0x000fec000b800000 */
.L_x_76:
[----:B------:R-:W-:Y:S05]  /*4310*/  NANOSLEEP 0x64 ;  /* 0x000000640000795d */ /* 0x000fea0003800000 */
[----:B------:R-:W-:-:S05]  /*4320*/  UMOV UR5, 0x10 ;  /* 0x0000001000057882 */ /* 0x000fca0000000000 */
[----:B------:R-:W-:Y:S04]  /*4330*/  DEPBAR.LE SB2, 0x36 ;  /* 0x0000ad800000791a */ /* 0x000fe80000000000 */
[----:B------:R-:W2:Y:S02]  /*4340*/  UTCATOMSWS.FIND_AND_SET.ALIGN UP0, UR5, UR5 ;  /* 0x00000005000575e3 */ /* 0x000ea40008000800 */
[----:B--2---:R-:W-:Y:S01]  /*4350*/  MOV R4, UR5 ;  /* 0x0000000500047c02 */ /* 0x004fe20008000f00 */
[----:B------:R-:W-:Y:S05]  /*4360*/  BRA.U !UP0, `(.L_x_76) ;  /* 0xfffffffd08e87547 */ /* 0x000fea000b83ffff */
.L_x_75:
[-C--:B------:R-:W-:Y:S02]  /*4370*/  SHF.L.U32 R3, R3, R4.reuse, RZ ;  /* 0x0000000403037219 */ /* 0x080fe400000006ff */
[----:B------:R-:W-:Y:S01]  /*4380*/  SHF.L.U32 R2, R2, R4, RZ ;  /* 0x0000000402027219 */ /* 0x000fe200000006ff */
[----:B------:R-:W-:Y:S02]  /*4390*/  IMAD.SHL.U32 R4, R4, 0x20, RZ ;  /* 0x0000002004047824 */ /* 0x000fe400078e00ff */
[----:B------:R2:W-:Y:S04]  /*43a0*/  ATOMS.OR RZ, [UR4+0x14], R3 ;  /* 0x00001403ffff798c */ /* 0x0005e8000b000004 */
[----:B------:R2:W-:Y:S04]  /*43b0*/  ATOMS.OR RZ, [UR4+0x18], R2 ;  /* 0x00001802ffff798c */ /* 0x0005e8000b000004 */
[----:B------:R2:W-:Y:S01]  /*43c0*/  STS [UR46+0x230], R4 ;  /* 0x00023004ff007988 */ /* 0x0005e2000800082e */
[----:B------:R-:W-:Y:S05]  /*43d0*/  BRA `(.L_x_74) ;  /* 0x0000000000107947 */ /* 0x000fea0003800000 */
.L_x_73:
[----:B------:R-:W-:-:S05]  /*43e0*/  MOV R2, 0xffffffff ;  /* 0xffffffff00027802 */ /* 0x000fca0000000f00 */
[----:B------:R2:W-:Y:S02]  /*43f0*/  STS [UR46+0x230], R2 ;  /* 0x00023002ff007988 */ /* 0x0005e4000800082e */
[----:B--2---:R-:W-:Y:S02]  /*4400*/  MOV R2, 0x4420 ;  /* 0x0000442000027802 */ /* 0x004fe40000000f00 */
[----:B-1---5:R-:W-:Y:S05]  /*4410*/  CALL.REL.NOINC `($__internal_1_$__cuda_sm10x_tcgen05_guardrail_trap_phase_invalid_during_alloc) ;  /* 0x0000005800947944 */ /* 0x022fea0003c00000 */
.L_x_74:
[----:B------:R-:W-:Y:S05]  /*4420*/  WARPSYNC.ALL ;  /* 0x0000000000007948 */ /* 0x000fea0003800000 */
[----:B------:R-:W3:Y:S01]  /*4430*/  S2UR UR7, SR_CgaCtaId ;  /* 0x00000000000779c3 */ /* 0x000ee20000008800 */
[----:B------:R-:W-:Y:S01]  /*4440*/  UMOV UR4, 0x400 ;  /* 0x0000040000047882 */ /* 0x000fe20000000000 */
[----:B------:R-:W-:-:S06]  /*4450*/  NOP ;  /* 0x0000000000007918 */ /* 0x000fcc0000000000 */
[----:B------:R-:W-:Y:S06]  /*4460*/  BAR.ARV 0x6, 0xa0 ;  /* 0x0182800000007b1d */ /* 0x000fec0000002000 */
[----:B------:R-:W4:Y:S01]  /*4470*/  LDCU UR5, c[0x0][0x394] ;  /* 0x00007280ff0577ac */ /* 0x000f220008000800 */
[----:B------:R-:W-:Y:S01]  /*4480*/  LOP3.LUT R0, R0, 0xffff, RZ, 0xc0, !PT ;  /* 0x0000ffff00007812 */ /* 0x000fe200078ec0ff */
[----:B------:R-:W-:Y:S02]  /*4490*/  IMAD.MOV.U32 R11, RZ, RZ, 0x1 ;  /* 0x00000001ff0b7424 */ /* 0x000fe400078e00ff */
[----:B------:R-:W-:Y:S01]  /*44a0*/  IMAD.MOV.U32 R10, RZ, RZ, RZ ;  /* 0x000000ffff0a7224 */ /* 0x000fe200078e00ff */
[----:B------:R-:W-:Y:S01]  /*44b0*/  R2UR UR10, R0 ;  /* 0x00000000000a72ca */ /* 0x000fe200000e0000 */
[----:B------:R-:W-:Y:S01]  /*44c0*/  IMAD.MOV.U32 R8, RZ, RZ, RZ ;  /* 0x000000ffff087224 */ /* 0x000fe200078e00ff */
[----:B------:R-:W-:Y:S01]  /*44d0*/  UMOV UR17, URZ ;  /* 0x000000ff00117c82 */ /* 0x000fe20008000000 */
[----:B------:R-:W-:Y:S01]  /*44e0*/  UMOV UR16, URZ ;  /* 0x000000ff00107c82 */ /* 0x000fe20008000000 */
[----:B------:R-:W-:Y:S01]  /*44f0*/  UMOV UR22, 0x0 ;  /* 0x0000000000167882 */ /* 0x000fe20000000000 */
[----:B---3--:R-:W-:Y:S01]  /*4500*/  ULEA UR7, UR7, UR4, 0x18 ;  /* 0x0000000407077291 */ /* 0x008fe2000f8ec0ff */
[----:B------:R-:W3:Y:S03]  /*4510*/  LDCU UR4, c[0x0][0x394] ;  /* 0x00007280ff0477ac */ /* 0x000ee60008000800 */
[----:B------:R-:W-:-:S02]  /*4520*/  UIADD3 UR19, UPT, UPT, UR7, 0x3600, URZ ;  /* 0x0000360007137890 */ /* 0x000fc4000fffe0ff */
[----:B----4-:R-:W-:-:S03]  /*4530*/  UIADD3 UR5, UPT, UPT, UR5, 0x1f, URZ ;  /* 0x0000001f05057890 */ /* 0x010fc6000fffe0ff */
[----:B--2---:R-:W2:Y:S01]  /*4540*/  LDS R2, [UR7+0x230] ;  /* 0x00023007ff027984 */ /* 0x004ea20008000800 */
[----:B------:R-:W-:Y:S02]  /*4550*/  UIADD3 UR18, UPT, UPT, UR7, 0x1d600, URZ ;  /* 0x0001d60007127890 */ /* 0x000fe4000fffe0ff */
[----:B------:R-:W-:Y:S02]  /*4560*/  USHF.R.S32.HI UR6, URZ, 0x1f, UR5 ;  /* 0x0000001fff067899 */ /* 0x000fe40008011405 */
[----:B------:R-:W-:Y:S02]  /*4570*/  USHF.R.U32.HI UR19, URZ, 0x4, UR19 ;  /* 0x00000004ff137899 */ /* 0x000fe40008011613 */
[----:B------:R-:W-:Y:S02]  /*4580*/  ULEA.HI UR6, UR6, UR5, URZ, 0x5 ;  /* 0x0000000506067291 */ /* 0x000fe4000f8f28ff */
[----:B------:R-:W-:Y:S02]  /*4590*/  UIADD3 UR5, UPT, UPT, UR7, 0x1e8, URZ ;  /* 0x000001e807057890 */ /* 0x000fe4000fffe0ff */
[----:B------:R-:W-:-:S02]  /*45a0*/  USHF.R.S32.HI UR6, URZ, 0x5, UR6 ;  /* 0x00000005ff067899 */ /* 0x000fc40008011406 */
[----:B------:R-:W-:Y:S02]  /*45b0*/  USHF.R.U32.HI UR18, URZ, 0x4, UR18 ;  /* 0x00000004ff127899 */ /* 0x000fe40008011612 */
[----:B------:R-:W-:Y:S02]  /*45c0*/  UISETP.LT.AND UP0, UPT, UR6, 0x1, UPT ;  /* 0x000000010600788c */ /* 0x000fe4000bf01270 */
[----:B------:R-:W-:Y:S02]  /*45d0*/  UPRMT UR5, URZ, 0x654, UR5 ;  /* 0x00000654ff057896 */ /* 0x000fe40008000005 */
[----:B------:R-:W-:Y:S02]  /*45e0*/  USEL UR11, UR6, 0x1, !UP0 ;  /* 0x00000001060b7887 */ /* 0x000fe4000c000000 */
[----:B------:R-:W-:Y:S02]  /*45f0*/  ULOP3.LUT UR19, UR19, 0x3fff, URZ, 0xc0, !UPT ;  /* 0x00003fff13137892 */ /* 0x000fe4000f8ec0ff */
[----:B------:R-:W-:-:S02]  /*4600*/  ULOP3.LUT UR18, UR18, 0x3fff, URZ, 0xc0, !UPT ;  /* 0x00003fff12127892 */ /* 0x000fc4000f8ec0ff */
[----:B------:R-:W-:Y:S02]  /*4610*/  UIADD3 UR11, UPT, UPT, -UR11, URZ, URZ ;  /* 0x000000ff0b0b7290 */ /* 0x000fe4000fffe1ff */
[----:B---3--:R-:W-:Y:S01]  /*4620*/  UISETP.GE.AND UP3, UPT, UR4, 0x1, UPT ;  /* 0x000000010400788c */ /* 0x008fe2000bf66270 */
[----:B------:R-:W-:Y:S01]  /*4630*/  UMOV UR23, 0x4118490 ;  /* 0x0411849000177882 */ /* 0x000fe20000000000 */
[----:B------:R-:W-:Y:S01]  /*4640*/  UMOV UR20, 0x0 ;  /* 0x0000000000147882 */ /* 0x000fe20000000000 */
[----:B------:R-:W-:Y:S01]  /*4650*/  UMOV UR21, 0x4118490 ;  /* 0x0411849000157882 */ /* 0x000fe20000000000 */
[C---:B--2---:R-:W-:Y:S01]  /*4660*/  VIADD R5, R2.reuse, 0x40 ;  /* 0x0000004002057836 */ /* 0x044fe20000000000 */
[----:B------:R-:W-:-:S04]  /*4670*/  LOP3.LUT R4, R2, 0xffff, RZ, 0xc0, !PT ;  /* 0x0000ffff02047812 */ /* 0x000fc800078ec0ff */
[----:B------:R-:W-:-:S05]  /*4680*/  LOP3.LUT R5, R5, 0xffff, RZ, 0xc0, !PT ;  /* 0x0000ffff05057812 */ /* 0x000fca00078ec0ff */
[----:B------:R2:W-:Y:S02]  /*4690*/  STL.64 [R1], R4 ;  /* 0x0000000401007387 */ /* 0x0005e40000100a00 */
.L_x_83:
[----:B--2---:R-:W-:-:S04]  /*46a0*/  SHF.L.U32 R3, R10, 0x1f, RZ ;  /* 0x0000001f0a037819 */ /* 0x004fc800000006ff */
[----:B---3--:R-:W3:Y:S02]  /*46b0*/  SYNCS.PHASECHK.TRANS64.TRYWAIT P0, [UR7+0x1e0], R3 ;  /* 0x0001e003ff0075a7 */ /* 0x008ee40008001107 */
[----:B---3--:R-:W-:Y:S05]  /*46c0*/  @!P0 BRA `(.L_x_77) ;  /* 0x0000005000808947 */ /* 0x008fea0003800000 */
.L_x_196:
[----:B--2---:R-:W2:Y:S01]  /*46d0*/  LDS.128 R4, [UR7+0x220] ;  /* 0x00022007ff047984 */ /* 0x004ea20008000c00 */
[----:B------:R-:W-:Y:S01]  /*46e0*/  ULEA UR9, UR17, UR7, 0x3 ;  /* 0x0000000711097291 */ /* 0x000fe2000f8e18ff */
[----:B---3--:R-:W-:Y:S01]  /*46f0*/  SHF.L.U32 R3, R11, 0x1f, RZ ;  /* 0x0000001f0b037819 */ /* 0x008fe200000006ff */
[----:B------:R-:W-:Y:S01]  /*4700*/  @!PT LDS RZ, [RZ] ;  /* 0x00000000fffff984 */ /* 0x000fe20000000800 */
[----:B------:R-:W-:Y:S01]  /*4710*/  @!PT LDS RZ, [RZ] ;  /* 0x00000000fffff984 */ /* 0x000fe20000000800 */
[----:B------:R-:W-:Y:S01]  /*4720*/  @!PT LDS RZ, [RZ] ;  /* 0x00000000fffff984 */ /* 0x000fe20000000800 */
[----:B------:R-:W-:Y:S01]  /*4730*/  @!PT LDS RZ, [RZ] ;  /* 0x00000000fffff984 */ /* 0x000fe20000000800 */
[----:B------:R3:W-:Y:S06]  /*4740*/  MEMBAR.ALL.CTA ;  /* 0x0000000000007992 */ /* 0x0007ec0000008000 */
[----:B---3--:R-:W3:Y:S02]  /*4750*/  FENCE.VIEW.ASYNC.S ;  /* 0x00000000000073c6 */ /* 0x008ee40000000000 */
[----:B---3--:R-:W-:Y:S01]  /*4760*/  SYNCS.ARRIVE.TRANS64.RED.A1T0 RZ, [UR5], RZ ;  /* 0x000000ffffff79a7 */ /* 0x008fe20008100405 */
[----:B------:R-:W3:Y:S02]  /*4770*/  SYNCS.PHASECHK.TRANS64.TRYWAIT P0, [UR9+0x200], R3 ;  /* 0x00020003ff0075a7 */ /* 0x000ee40008001109 */
[----:B--23--:R-:W-:Y:S05]  /*4780*/  @!P0 BRA `(.L_x_78) ;  /* 0x0000005000688947 */ /* 0x00cfea0003800000 */
.L_x_198:
[----:B------:R-:W-:Y:S05]  /*4790*/  BRA.U !UP3, `(.L_x_79) ;  /* 0x000000010bc87547 */ /* 0x000fea000b800000 */
[----:B--2---:R-:W-:Y:S01]  /*47a0*/  IMAD.U32 R0, RZ, RZ, UR17 ;  /* 0x00000011ff007e24 */ /* 0x004fe2000f8e00ff */
[----:B------:R-:W-:-:S04]  /*47b0*/  ULEA UR4, UR16, UR7, 0x3 ;  /* 0x0000000710047291 */ /* 0x000fc8000f8e18ff */
[----:B------:R-:W-:Y:S02]  /*47c0*/  LEA R3, R0, R1, 0x2 ;  /* 0x0000000100037211 */ /* 0x000fe400078e10ff */
[----:B------:R-:W-:-:S04]  /*47d0*/  SHF.L.U32 R0, R8, 0x1f, RZ ;  /* 0x0000001f08007819 */ /* 0x000fc800000006ff */
[----:B------:R-:W5:Y:S01]  /*47e0*/  LDL R3, [R3] ;  /* 0x0000000003037983 */ /* 0x000f620000100800 */
[----:B------:R2:W3:Y:S01]  /*47f0*/  SYNCS.PHASECHK.TRANS64.TRYWAIT P1, [UR4], R0 ;  /* 0x00000000ff0075a7 */ /* 0x0004e20008021104 */
[----:B------:R-:W-:Y:S01]  /*4800*/  UPLOP3.LUT UP4, UPT, UPT, UPT, UPT, 0x40, 0x4 ;  /* 0x000000000004789c */ /* 0x000fe20003f8e870 */
[----:B------:R-:W-:Y:S01]  /*4810*/  UMOV UR15, UR11 ;  /* 0x0000000b000f7c82 */ /* 0x000fe20008000000 */
[----:B------:R-:W-:Y:S01]  /*4820*/  UMOV UR14, UR6 ;  /* 0x00000006000e7c82 */ /* 0x000fe20008000000 */
[----:B------:R-:W-:-:S08]  /*4830*/  UMOV UR13, UR16 ;  /* 0x00000010000d7c82 */ /* 0x000fd00008000000 */
.L_x_82:
[----:B------:R-:W-:Y:S02]  /*4840*/  UIADD3 UR15, UPT, UPT, UR15, 0x1, URZ ;  /* 0x000000010f0f7890 */ /* 0x000fe4000fffe0ff */
[----:B----4-:R-:W-:Y:S02]  /*4850*/  ULEA UR8, UR13, UR7, 0x3 ;  /* 0x000000070d087291 */ /* 0x010fe4000f8e18ff */
[----:B------:R-:W-:Y:S01]  /*4860*/  UISETP.NE.AND UP0, UPT, UR15, URZ, UPT ;  /* 0x000000ff0f00728c */ /* 0x000fe2000bf05270 */
[----:B--23--:R-:W-:Y:S10]  /*4870*/  @P1 BRA `(.L_x_80) ;  /* 0x00000000000c1947 */ /* 0x00cff40003800000 */
[----:B------:R-:W-:Y:S04]  /*4880*/  SHF.L.U32 R9, R8, 0x1f, RZ ;  /* 0x0000001f08097819 */ /* 0x000fe800000006ff */
[----:B------:R-:W3:Y:S02]  /*4890*/  SYNCS.PHASECHK.TRANS64.TRYWAIT P0, [UR8], R9 ;  /* 0x00000009ff0075a7 */ /* 0x000ee40008001108 */
[----:B---3--:R-:W-:Y:S05]  /*48a0*/  @!P0 BRA `(.L_x_81) ;  /* 0x0000005000388947 */ /* 0x008fea0003800000 */
.L_x_80:
[----:B------:R-:W-:Y:S01]  /*48b0*/  UISETP.NE.AND UP1, UPT, UR14, 0x1, UPT ;  /* 0x000000010e00788c */ /* 0x000fe2000bf25270 */
[----:B------:R-:W-:Y:S01]  /*48c0*/  PLOP3.LUT P1, PT, PT, PT, PT, 0x80, 0x8 ;  /* 0x000000000008781c */ /* 0x000fe20003f2f070 */
[----:B------:R-:W-:Y:S02]  /*48d0*/  UIADD3 UR16, UPT, UPT, UR13, 0x1, URZ ;  /* 0x000000010d107890 */ /* 0x000fe4000fffe0ff */
[----:B------:R-:W-:Y:S02]  /*48e0*/  ULEA UR24, UR13, UR19, 0x8 ;  /* 0x000000130d187291 */ /* 0x000fe4000f8e40ff */
[----:B------:R-:W-:Y:S01]  /*48f0*/  UISETP.NE.AND UP2, UPT, UR16, 0x1a, UPT ;  /* 0x0000001a1000788c */ /* 0x000fe2000bf45270 */
[----:B------:R-:W-:Y:S01]  /*4900*/  PLOP3.LUT P0, PT, PT, PT, UP1, 0x80, 0x8 ;  /* 0x000000000008781c */ /* 0x000fe20003f0f018 */
[----:B------:R-:W-:Y:S02]  /*4910*/  ULEA UR26, UR13, UR18, 0x8 ;  /* 0x000000120d1a7291 */ /* 0x000fe4000f8e40ff */
[----:B------:R-:W-:Y:S02]  /*4920*/  USEL UR12, URZ, 0x1, UP2 ;  /* 0x00000001ff0c7887 */ /* 0x000fe40009000000 */
[----:B------:R-:W-:Y:S02]  /*4930*/  USEL UR16, UR16, URZ, UP2 ;  /* 0x000000ff10107287 */ /* 0x000fe40009000000 */
[----:B------:R-:W-:Y:S02]  /*4940*/  UIADD3 UR28, UPT, UPT, UR24, 0x80, URZ ;  /* 0x00000080181c7890 */ /* 0x000fe4000fffe0ff */
[----:B------:R-:W-:Y:S01]  /*4950*/  @UP1 ULEA UR4, UR16, UR7, 0x3 ;  /* 0x0000000710041291 */ /* 0x000fe2000f8e18ff */
[----:B------:R-:W-:Y:S01]  /*4960*/  LOP3.LUT R8, R8, UR12, RZ, 0x3c, !PT ;  /* 0x0000000c08087c12 */ /* 0x000fe2000f8e3cff */
[----:B------:R-:W-:Y:S02]  /*4970*/  UIADD3 UR30, UPT, UPT, UR26, 0x80, URZ ;  /* 0x000000801a1e7890 */ /* 0x000fe4000fffe0ff */
[----:B------:R-:W-:Y:S01]  /*4980*/  UIADD3 UR8, UPT, UPT, UR8, 0xd0, URZ ;  /* 0x000000d008087890 */ /* 0x000fe2000fffe0ff */
[----:B--2---:R-:W-:Y:S01]  /*4990*/  @P0 SHF.L.U32 R0, R8, 0x1f, RZ ;  /* 0x0000001f08000819 */ /* 0x004fe200000006ff */
[----:B------:R-:W-:Y:S01]  /*49a0*/  UMOV UR25, 0x40004040 ;  /* 0x4000404000197882 */ /* 0x000fe20000000000 */
[----:B------:R-:W-:Y:S01]  /*49b0*/  UMOV UR27, 0x40004040 ;  /* 0x40004040001b7882 */ /* 0x000fe20000000000 */
[----:B------:R-:W-:Y:S01]  /*49c0*/  UMOV UR29, 0x40004040 ;  /* 0x40004040001d7882 */ /* 0x000fe20000000000 */
[----:B------:R4:W2:Y:S01]  /*49d0*/  @P0 SYNCS.PHASECHK.TRANS64.TRYWAIT P1, [UR4], R0 ;  /* 0x00000000ff0005a7 */ /* 0x0008a20008021104 */
[----:B------:R-:W-:Y:S11]  /*49e0*/  ELECT P0, URZ, PT ;  /* 0x0000000000ff782f */ /* 0x000ff60003800000 */
[----:B------:R-:W-:Y:S02]  /*49f0*/  @!UPT UIADD3 URZ, UPT, UPT, URZ, URZ, URZ ;  /* 0x000000fffffff290 */ /* 0x000fe4000fffe0ff */
[C---:B-----5:R-:W-:Y:S02]  /*4a00*/  @P0 R2UR.BROADCAST UR12, R3.reuse ;  /* 0x00000000030c02ca */ /* 0x060fe400008e0000 */
[----:B------:R-:W-:Y:S11]  /*4a10*/  ELECT P0, URZ, PT ;  /* 0x0000000000ff782f */ /* 0x000ff60003800000 */
[----:B------:R-:W-:Y:S02]  /*4a20*/  @!UPT UIADD3 URZ, UPT, UPT, URZ, URZ, URZ ;  /* 0x000000fffffff290 */ /* 0x000fe4000fffe0ff */
[----:B------:R-:W-:Y:S01]  /*4a30*/  @P0 R2UR.BROADCAST UR4, R3 ;  /* 0x00000000030402ca */ /* 0x000fe200008e0000 */
[----:B------:R-:W-:Y:S01]  /*4a40*/  UIADD3 UR14, UPT, UPT, UR14, -0x1, URZ ;  /* 0xffffffff0e0e7890 */ /* 0x000fe2000fffe0ff */
[----:B------:R-:W-:Y:S01]  /*4a50*/  UMOV UR31, 0x40004040 ;  /* 0x40004040001f7882 */ /* 0x000fe20000000000 */
[----:B------:R-:W-:Y:S01]  /*4a60*/  UMOV UR13, UR16 ;  /* 0x00000010000d7c82 */ /* 0x000fe20008000000 */
[----:B------:R4:W-:Y:S01]  /*4a70*/  UTCHMMA gdesc[UR24], gdesc[UR26], tmem[UR12], tmem[UR22], idesc[UR23], UP4 ;  /* 0x00ff161a180075ea */ /* 0x0009e2000a00000c */
[----:B------:R-:W-:Y:S08]  /*4a80*/  UPLOP3.LUT UP4, UPT, UPT, UPT, UPT, 0x80, 0x8 ;  /* 0x000000000008789c */ /* 0x000ff00003f8f070 */
[----:B------:R4:W-:Y:S01]  /*4a90*/  UTCHMMA gdesc[UR28], gdesc[UR30], tmem[UR4], tmem[UR20], idesc[UR21], UPT ;  /* 0x00ff141e1c0075ea */ /* 0x0009e2000b800004 */
[----:B------:R4:W-:Y:S01]  /*4aa0*/  UTCBAR.MULTICAST [UR8], URZ, UR10 ;  /* 0x000000ff080073e9 */ /* 0x0009e2000800080a */
[----:B------:R-:W-:Y:S05]  /*4ab0*/  BRA.U UP0, `(.L_x_82) ;  /* 0xfffffffd00607547 */ /* 0x000fea000b83ffff */
.L_x_79:
[----:B------:R-:W-:Y:S01]  /*4ac0*/  UIADD3 UR17, UPT, UPT, UR17, 0x1, URZ ;  /* 0x0000000111117890 */ /* 0x000fe2000fffe0ff */
[----:B------:R-:W-:Y:S01]  /*4ad0*/  LOP3.LUT P0, RZ, R6, 0x1, RZ, 0xc0, !PT ;  /* 0x0000000106ff7812 */ /* 0x000fe2000780c0ff */
[----:B------:R-:W-:Y:S01]  /*4ae0*/  UIADD3 UR9, UPT, UPT, UR9, 0x1f0, URZ ;  /* 0x000001f009097890 */ /* 0x000fe2000fffe0ff */
[----:B------:R-:W-:Y:S01]  /*4af0*/  LOP3.LUT R10, R10, 0x1, RZ, 0x3c, !PT ;  /* 0x000000010a0a7812 */ /* 0x000fe200078e3cff */
[----:B------:R-:W-:-:S04]  /*4b00*/  UISETP.NE.AND UP0, UPT, UR17, 0x2, UPT ;  /* 0x000000021100788c */ /* 0x000fc8000bf05270 */
[----:B----4-:R-:W-:Y:S02]  /*4b10*/  USEL UR4, URZ, 0x1, UP0 ;  /* 0x00000001ff047887 */ /* 0x010fe40008000000 */
[----:B------:R-:W-:Y:S01]  /*4b20*/  USEL UR17, UR17, URZ, UP0 ;  /* 0x000000ff11117287 */ /* 0x000fe20008000000 */
[----:B------:R3:W-:Y:S03]  /*4b30*/  UTCBAR [UR9], URZ ;  /* 0x000000ff090073e9 */ /* 0x0007e600080000ff */
[----:B------:R-:W-:Y:S01]  /*4b40*/  LOP3.LUT R11, R11, UR4, RZ, 0x3c, !PT ;  /* 0x000000040b0b7c12 */ /* 0x000fe2000f8e3cff */
[----:B------:R-:W-:Y:S07]  /*4b50*/  @P0 BRA `(.L_x_83) ;  /* 0xfffffff800d00947 */ /* 0x000fee000383ffff */
[----:B------:R-:W4:Y:S01]  /*4b60*/  S2UR UR4, SR_CgaCtaId ;  /* 0x00000000000479c3 */ /* 0x000f220000008800 */
[----:B------:R-:W-:Y:S01]  /*4b70*/  ELECT P0, URZ, PT ;  /* 0x0000000000ff782f */ /* 0x000fe20003800000 */
[----:B--2---:R-:W-:Y:S01]  /*4b80*/  IMAD.MOV.U32 R0, RZ, RZ, 0x1 ;  /* 0x00000001ff007424 */ /* 0x004fe200078e00ff */
[----:B------:R-:W-:Y:S01]  /*4b90*/  UIADD3 UR7, UPT, UPT, UR7, 0x200, URZ ;  /* 0x0000020007077890 */ /* 0x000fe2000fffe0ff */
[----:B------:R-:W-:Y:S01]  /*4ba0*/  SHF.L.U32 R3, R11, 0x1f, RZ ;  /* 0x0000001f0b037819 */ /* 0x000fe200000006ff */
[----:B------:R-:W-:-:S03]  /*4bb0*/  UMOV UR5, 0x40 ;  /* 0x0000004000057882 */ /* 0x000fc60000000000 */
[----:B------:R-:W-:Y:S01]  /*4bc0*/  UVIRTCOUNT.DEALLOC.SMPOOL 0x80 ;  /* 0x000000800000784c */ /* 0x000fe20000000000 */
[----:B----4-:R-:W-:Y:S02]  /*4bd0*/  ULEA UR4, UR4, UR5, 0x18 ;  /* 0x0000000504047291 */ /* 0x010fe4000f8ec0ff */
[----:B------:R-:W-:-:S07]  /*4be0*/  ULEA UR5, UR17, UR7, 0x3 ;  /* 0x0000000711057291 */ /* 0x000fce000f8e18ff */
[----:B------:R2:W-:Y:S02]  /*4bf0*/  @P0 STS.U8 [UR4+0x1c], R0 ;  /* 0x00001c00ff000988 */ /* 0x0005e40008000004 */
[----:B------:R-:W4:Y:S02]  /*4c00*/  SYNCS.PHASECHK.TRANS64.TRYWAIT P0, [UR5], R3 ;  /* 0x00000003ff0075a7 */ /* 0x000f240008001105 */
[----:B--2-4-:R-:W-:Y:S05]  /*4c10*/  @!P0 BRA `(.L_x_84) ;  /* 0x0000004c00748947 */ /* 0x014fea0003800000 */
.L_x_201:
[----:B------:R-:W-:-:S04]  /*4c20*/  UIADD3 UR6, UPT, UPT, UR17, 0x1, URZ ;  /* 0x0000000111067890 */ /* 0x000fc8000fffe0ff */
[----:B------:R-:W-:-:S04]  /*4c30*/  UISETP.NE.AND UP0, UPT, UR6, 0x2, UPT ;  /* 0x000000020600788c */ /* 0x000fc8000bf05270 */
[----:B------:R-:W-:Y:S02]  /*4c40*/  USEL UR5, URZ, 0x1, UP0 ;  /* 0x00000001ff057887 */ /* 0x000fe40008000000 */
[----:B------:R-:W-:-:S04]  /*4c50*/  USEL UR6, UR6, URZ, UP0 ;  /* 0x000000ff06067287 */ /* 0x000fc80008000000 */
[----:B------:R-:W-:Y:S01]  /*4c60*/  ULEA UR6, UR6, UR7, 0x3 ;  /* 0x0000000706067291 */ /* 0x000fe2000f8e18ff */
[----:B--2---:R-:W-:-:S04]  /*4c70*/  LOP3.LUT R3, R11, UR5, RZ, 0x3c, !PT ;  /* 0x000000050b037c12 */ /* 0x004fc8000f8e3cff */
[----:B------:R-:W-:-:S04]  /*4c80*/  SHF.L.U32 R3, R3, 0x1f, RZ ;  /* 0x0000001f03037819 */ /* 0x000fc800000006ff */
[----:B------:R-:W2:Y:S02]  /*4c90*/  SYNCS.PHASECHK.TRANS64.TRYWAIT P0, [UR6], R3 ;  /* 0x00000003ff0075a7 */ /* 0x000ea40008001106 */
[----:B--2---:R-:W-:Y:S05]  /*4ca0*/  @!P0 BRA `(.L_x_85) ;  /* 0x0000004c00688947 */ /* 0x004fea0003800000 */
.L_x_203:
[----:B------:R-:W-:Y:S01]  /*4cb0*/  NOP ;  /* 0x0000000000007918 */ /* 0x000fe20000000000 */
[----:B--2---:R-:W2:Y:S01]  /*4cc0*/  LDS R0, [UR4+0x14] ;  /* 0x00001404ff007984 */ /* 0x004ea20008000800 */
[----:B------:R-:W-:Y:S01]  /*4cd0*/  LOP3.LUT R2, R2, 0xffff, RZ, 0xc0, !PT ;  /* 0x0000ffff02027812 */ /* 0x000fe200078ec0ff */
[----:B------:R-:W-:Y:S02]  /*4ce0*/  IMAD.MOV.U32 R3, RZ, RZ, 0xffff ;  /* 0x0000ffffff037424 */ /* 0x000fe400078e00ff */
[----:B------:R-:W-:Y:S01]  /*4cf0*/  IMAD.MOV.U32 R5, RZ, RZ, 0x1 ;  /* 0x00000001ff057424 */ /* 0x000fe200078e00ff */
[----:B------:R-:W-:-:S04]  /*4d00*/  SHF.R.U32.HI R2, RZ, 0x5, R2 ;  /* 0x00000005ff027819 */ /* 0x000fc80000011602 */
[-C--:B------:R-:W-:Y:S02]  /*4d10*/  SHF.L.U32 R3, R3, R2.reuse, RZ ;  /* 0x0000000203037219 */ /* 0x080fe400000006ff */
[----:B------:R-:W-:Y:S02]  /*4d20*/  SHF.L.U32 R5, R5, R2, RZ ;  /* 0x0000000205057219 */ /* 0x000fe400000006ff */
[----:B--2---:R-:W-:-:S04]  /*4d30*/  LOP3.LUT R0, R0, R3, RZ, 0xc0, !PT ;  /* 0x0000000300007212 */ /* 0x004fc800078ec0ff */
[----:B------:R-:W-:-:S13]  /*4d40*/  ISETP.NE.AND P0, PT, R0, R3, PT ;  /* 0x000000030000720c */ /* 0x000fda0003f05270 */
[----:B------:R-:W-:Y:S05]  /*4d50*/  @P0 BRA `(.L_x_86) ;  /* 0x00000000005c0947 */ /* 0x000fea0003800000 */
[----:B------:R-:W2:Y:S02]  /*4d60*/  LDS R0, [UR4+0x18] ;  /* 0x00001804ff007984 */ /* 0x000ea40008000800 */
[----:B--2---:R-:W-:-:S04]  /*4d70*/  LOP3.LUT R0, R0, R5, RZ, 0xc0, !PT ;  /* 0x0000000500007212 */ /* 0x004fc800078ec0ff */
[----:B------:R-:W-:-:S13]  /*4d80*/  ISETP.NE.AND P0, PT, R0, R5, PT ;  /* 0x000000050000720c */ /* 0x000fda0003f05270 */
[----:B------:R-:W-:Y:S05]  /*4d90*/  @P0 BRA `(.L_x_87) ;  /* 0x0000000000400947 */ /* 0x000fea0003800000 */
[----:B------:R-:W-:Y:S01]  /*4da0*/  R2UR UR8, R3 ;  /* 0x00000000030872ca */ /* 0x000fe200000e0000 */
[----:B------:R-:W2:Y:S01]  /*4db0*/  S2R R2, SR_LANEID ;  /* 0x0000000000027919 */ /* 0x000ea20000000000 */
[----:B------:R-:W-:Y:S01]  /*4dc0*/  LOP3.LUT R5, RZ, R5, RZ, 0x33, !PT ;  /* 0x00000005ff057212 */ /* 0x000fe200078e33ff */
[----:B------:R-:W-:Y:S02]  /*4dd0*/  VOTEU.ANY UR7, UPT, PT ;  /* 0x0000000000077886 */ /* 0x000fe400038e0100 */
[----:B------:R-:W-:Y:S01]  /*4de0*/  UFLO.U32 UR7, UR7 ;  /* 0x00000007000772bd */ /* 0x000fe200080e0000 */
[----:B------:R-:W4:Y:S07]  /*4df0*/  REDUX UR5, R5 ;  /* 0x00000000050573c4 */ /* 0x000f2e0000000000 */
[----:B------:R-:W-:-:S06]  /*4e00*/  ULOP3.LUT UR8, URZ, UR8, URZ, 0x33, !UPT ;  /* 0x00000008ff087292 */ /* 0x000fcc000f8e33ff */
[----:B------:R-:W-:-:S04]  /*4e10*/  IMAD.U32 R0, RZ, RZ, UR8 ;  /* 0x00000008ff007e24 */ /* 0x000fc8000f8e00ff */
[----:B------:R-:W1:Y:S02]  /*4e20*/  REDUX UR6, R0 ;  /* 0x00000000000673c4 */ /* 0x000e640000000000 */
[----:B------:R1:W-:Y:S01]  /*4e30*/  UTCATOMSWS.AND URZ, UR8 ;  /* 0x0000000800ff79e3 */ /* 0x0003e20008000000 */
[----:B--2---:R-:W-:Y:S01]  /*4e40*/  ISETP.EQ.U32.AND P0, PT, R2, UR7, PT ;  /* 0x0000000702007c0c */ /* 0x004fe2000bf02070 */
[----:B----4-:R-:W-:Y:S02]  /*4e50*/  IMAD.U32 R2, RZ, RZ, UR5 ;  /* 0x00000005ff027e24 */ /* 0x010fe4000f8e00ff */
[----:B-1----:R-:W-:-:S10]  /*4e60*/  IMAD.U32 R3, RZ, RZ, UR6 ;  /* 0x00000006ff037e24 */ /* 0x002fd4000f8e00ff */
[----:B------:R1:W-:Y:S04]  /*4e70*/  @P0 ATOMS.AND RZ, [UR4+0x14], R3 ;  /* 0x00001403ffff098c */ /* 0x0003e8000a800004 */
[----:B------:R1:W-:Y:S01]  /*4e80*/  @P0 ATOMS.AND RZ, [UR4+0x18], R2 ;  /* 0x00001802ffff098c */ /* 0x0003e2000a800004 */
[----:B------:R-:W-:Y:S05]  /*4e90*/  BRA `(.L_x_88) ;  /* 0x0000000000147947 */ /* 0x000fea0003800000 */
.L_x_87:
[----:B------:R-:W-:Y:S02]  /*4ea0*/  MOV R2, 0x4ec0 ;  /* 0x00004ec000027802 */ /* 0x000fe40000000f00 */
[----:B-1-3-5:R-:W-:Y:S05]  /*4eb0*/  CALL.REL.NOINC `($__internal_0_$__cuda_sm10x_tcgen05_guardrail_trap_col_being_dealloced_not_returned_by_alloc) ;  /* 0x0000004c00e07944 */ /* 0x02afea0003c00000 */
[----:B------:R-:W-:Y:S05]  /*4ec0*/  BRA `(.L_x_88) ;  /* 0x0000000000087947 */ /* 0x000fea0003800000 */
.L_x_86:
[----:B------:R-:W-:Y:S02]  /*4ed0*/  MOV R2, 0x4ef0 ;  /* 0x00004ef000027802 */ /* 0x000fe40000000f00 */
[----:B-1-3-5:R-:W-:Y:S05]  /*4ee0*/  CALL.REL.NOINC `($__internal_2_$__cuda_sm10x_tcgen05_guardrail_trap_unallocated_columns_being_dealloced) ;  /* 0x0000004c00ec7944 */ /* 0x02afea0003c00000 */
.L_x_88:
[----:B------:R-:W-:Y:S01]  /*4ef0*/  NOP ;  /* 0x0000000000007918 */ /* 0x000fe20000000000 */
[----:B---3--:R-:W-:Y:S05]  /*4f00*/  EXIT ;  /* 0x000000000000794d */ /* 0x008fea0003800000 */
.L_x_72:
[----:B------:R-:W2:Y:S01]  /*4f10*/  LDC R3, c[0x0][0x384] ;  /* 0x0000e100ff037b82 */ /* 0x000ea20000000800 */
[----:B------:R-:W-:Y:S01]  /*4f20*/  UISETP.NE.OR UP6, UPT, UR4, 0x3, !UP6 ;  /* 0x000000030400788c */ /* 0x000fe2000f7c5670 */
[----:B--2---:R-:W-:-:S08]  /*4f30*/  IADD3 R3, PT, PT, R3, 0x3f, RZ ;  /* 0x0000003f03037810 */ /* 0x004fd00007ffe0ff */
[----:B------:R-:W-:Y:S05]  /*4f40*/  BRA.U UP6, `(.L_x_89) ;  /* 0x00000015060c7547 */ /* 0x000fea000b800000 */
[----:B------:R-:W2:Y:S01]  /*4f50*/  LDC R25, c[0x0][0x38c] ;  /* 0x0000e300ff197b82 */ /* 0x000ea20000000800 */
[----:B------:R-:W3:Y:S01]  /*4f60*/  LDCU.64 UR6, c[0x0][0x988] ;  /* 0x00013100ff0677ac */ /* 0x000ee20008000a00 */
[----:B------:R-:W-:Y:S01]  /*4f70*/  SHF.R.S32.HI R8, RZ, 0x1f, R3 ;  /* 0x0000001fff087819 */ /* 0x000fe20000011403 */
[----:B------:R-:W-:Y:S01]  /*4f80*/  IMAD.MOV.U32 R40, RZ, RZ, 0x1 ;  /* 0x00000001ff287424 */ /* 0x000fe200078e00ff */
[----:B------:R-:W4:Y:S02]  /*4f90*/  LDCU.64 UR4, c[0x0][0x990] ;  /* 0x00013200ff0477ac */ /* 0x000f240008000a00 */
[----:B-----5:R-:W-:Y:S01]  /*4fa0*/  LEA.HI R33, R8, R3, RZ, 0x6 ;  /* 0x0000000308217211 */ /* 0x020fe200078f30ff */
[----:B------:R-:W-:Y:S01]  /*4fb0*/  IMAD.MOV.U32 R31, RZ, RZ, RZ ;  /* 0x000000ffff1f7224 */ /* 0x000fe200078e00ff */
[----:B------:R-:W1:Y:S01]  /*4fc0*/  LDC R27, c[0x0][0x388] ;  /* 0x0000e200ff1b7b82 */ /* 0x000e620000000800 */
[----:B------:R-:W-:Y:S01]  /*4fd0*/  UMOV UR17, 0x400 ;  /* 0x0000040000117882 */ /* 0x000fe20000000000 */
[----:B------:R-:W-:Y:S01]  /*4fe0*/  IMAD.MOV.U32 R30, RZ, RZ, 0x1000 ;  /* 0x00001000ff1e7424 */ /* 0x000fe200078e00ff */
[----:B------:R-:W-:Y:S01]  /*4ff0*/  ULEA UR17, UR46, UR17, 0x18 ;  /* 0x000000112e117291 */ /* 0x000fe2000f8ec0ff */
[----:B------:R-:W-:Y:S01]  /*5000*/  SHF.R.S32.HI R33, RZ, 0x6, R33 ;  /* 0x00000006ff217819 */ /* 0x000fe20000011421 */
[----:B------:R-:W-:-:S02]  /*5010*/  USEL UR18, URZ, 0x1, UP5 ;  /* 0x00000001ff127887 */ /* 0x000fc4000a800000 */
[----:B------:R-:W-:Y:S01]  /*5020*/  UIADD3 UR16, UPT, UPT, UR17, 0x1e8, URZ ;  /* 0x000001e811107890 */ /* 0x000fe2000fffe0ff */
[----:B------:R-:W1:Y:S01]  /*5030*/  LDC R0, c[0x0][0xc30] ;  /* 0x00030c00ff007b82 */ /* 0x000e620000000800 */
[----:B------:R-:W-:Y:S02]  /*5040*/  UPLOP3.LUT UP2, UPT, UPT, UPT, UPT, 0x40, 0x4 ;  /* 0x000000000004789c */ /* 0x000fe40003f4e870 */
[----:B---3--:R-:W-:Y:S02]  /*5050*/  UISETP.NE.U32.AND UP1, UPT, UR6, URZ, UPT ;  /* 0x000000ff0600728c */ /* 0x008fe4000bf25070 */
[----:B------:R-:W-:Y:S02]  /*5060*/  UPRMT UR16, URZ, 0x654, UR16 ;  /* 0x00000654ff107896 */ /* 0x000fe40008000010 */
[----:B------:R-:W-:Y:S01]  /*5070*/  UISETP.NE.AND.EX UP1, UPT, UR7, URZ, UPT, UP1 ;  /* 0x000000ff0700728c */ /* 0x000fe2000bf25310 */
[----:B------:R-:W3:Y:S01]  /*5080*/  LDC R29, c[0x0][0x370] ;  /* 0x0000dc00ff1d7b82 */ /* 0x000ee20000000800 */
[C---:B--2---:R-:W-:Y:S01]  /*5090*/  R2UR UR7, R25.reuse ;  /* 0x00000000190772ca */ /* 0x044fe200000e0000 */
[----:B----4-:R-:W-:Y:S01]  /*50a0*/  UISETP.NE.U32.AND UP4, UPT, UR4, URZ, UPT ;  /* 0x000000ff0400728c */ /* 0x010fe2000bf85070 */
[----:B------:R-:W-:Y:S01]  /*50b0*/  R2UR UR6, R25 ;  /* 0x00000000190672ca */ /* 0x000fe200000e0000 */
[----:B------:R-:W-:-:S02]  /*50c0*/  UMOV UR20, URZ ;  /* 0x000000ff00147c82 */ /* 0x000fc40008000000 */
[----:B------:R-:W-:Y:S02]  /*50d0*/  UISETP.NE.AND.EX UP4, UPT, UR5, URZ, UPT, UP4 ;  /* 0x000000ff0500728c */ /* 0x000fe4000bf85340 */
[----:B------:R-:W2:Y:S01]  /*50e0*/  LDC R2, c[0x0][0xc0c] ;  /* 0x00030300ff027b82 */ /* 0x000ea20000000800 */
[----:B-1----:R-:W-:-:S07]  /*50f0*/  R2UR UR15, R27 ;  /* 0x000000001b0f72ca */ /* 0x002fce00000e0000 */
[----:B------:R-:W1:Y:S01]  /*5100*/  LDC R24, c[0x0][0xc20] ;  /* 0x00030800ff187b82 */ /* 0x000e620000000800 */
[----:B------:R-:W-:-:S07]  /*5110*/  ISETP.NE.AND P1, PT, R0, 0x1, PT ;  /* 0x000000010000780c */ /* 0x000fce0003f25270 */
[----:B------:R-:W4:Y:S08]  /*5120*/  LDC.64 R36, c[0x0][0x348] ;  /* 0x0000d200ff247b82 */ /* 0x000f300000000a00 */
[----:B------:R-:W1:Y:S08]  /*5130*/  LDC.64 R16, c[0x0][0xc10] ;  /* 0x00030400ff107b82 */ /* 0x000e700000000a00 */
[----:B------:R-:W1:Y:S08]  /*5140*/  LDC.64 R6, c[0x0][0xc18] ;  /* 0x00030600ff067b82 */ /* 0x000e700000000a00 */
[----:B------:R-:W1:Y:S08]  /*5150*/  LDC.64 R4, c[0x0][0xc28] ;  /* 0x00030a00ff047b82 */ /* 0x000e700000000a00 */
[----:B--23--:R-:W1:Y:S02]  /*5160*/  LDC R28, c[0x0][0x374] ;  /* 0x0000dd00ff1c7b82 */ /* 0x00ce640000000800 */
.L_x_98:
[-C--:B------:R-:W-:Y:S02]  /*5170*/  IABS R3, R33.reuse ;  /* 0x0000002100037213 */ /* 0x080fe40000000000 */
[----:B------:R-:W-:Y:S02]  /*5180*/  SHF.L.U32 R0, R31, 0x1f, RZ ;  /* 0x0000001f1f007819 */ /* 0x000fe400000006ff */
[----:B--2---:R-:W2:Y:S01]  /*5190*/  I2F.RP R12, R3 ;  /* 0x00000003000c7306 */ /* 0x004ea20000209400 */
[----:B------:R-:W-:Y:S01]  /*51a0*/  IABS R11, R33 ;  /* 0x00000021000b7213 */ /* 0x000fe20000000000 */
[----:B------:R-:W3:Y:S04]  /*51b0*/  SYNCS.PHASECHK.TRANS64.TRYWAIT P2, [UR17+0x1e0], R0 ;  /* 0x0001e000ff0075a7 */ /* 0x000ee80008041111 */
[----:B------:R-:W-:Y:S04]  /*51c0*/  IMAD.MOV R11, RZ, RZ, -R11 ;  /* 0x000000ffff0b7224 */ /* 0x000fe800078e0a0b */
[----:B--2---:R-:W2:Y:S02]  /*51d0*/  MUFU.RCP R9, R12 ;  /* 0x0000000c00097308 */ /* 0x004ea40000001000 */
[----:B--2---:R-:W-:Y:S01]  /*51e0*/  VIADD R14, R9, 0xffffffe ;  /* 0x0ffffffe090e7836 */ /* 0x004fe20000000000 */
[----:B------:R-:W-:Y:S07]  /*51f0*/  IABS R9, R27 ;  /* 0x0000001b00097213 */ /* 0x000fee0000000000 */
[----:B------:R-:W2:Y:S10]  /*5200*/  F2I.FTZ.U32.TRUNC.NTZ R15, R14 ;  /* 0x0000000e000f7305 */ /* 0x000eb4000021f000 */
[----:B------:R-:W5:Y:S01]  /*5210*/  I2F.RP R12, R9 ;  /* 0x00000009000c7306 */ /* 0x000f620000209400 */
[--C-:B--2---:R-:W-:Y:S02]  /*5220*/  IMAD.MOV R10, RZ, RZ, -R15.reuse ;  /* 0x000000ffff0a7224 */ /* 0x104fe400078e0a0f */
[----:B------:R-:W-:Y:S02]  /*5230*/  IMAD.MOV.U32 R14, RZ, RZ, RZ ;  /* 0x000000ffff0e7224 */ /* 0x000fe400078e00ff */
[----:B------:R-:W-:Y:S01]  /*5240*/  IMAD R21, R10, R3, RZ ;  /* 0x000000030a157224 */ /* 0x000fe200078e02ff */
[----:B------:R-:W-:Y:S04]  /*5250*/  IABS R10, R18 ;  /* 0x00000012000a7213 */ /* 0x000fe80000000000 */
[----:B-----5:R-:W2:Y:S01]  /*5260*/  MUFU.RCP R12, R12 ;  /* 0x0000000c000c7308 */ /* 0x020ea20000001000 */
[----:B------:R-:W-:Y:S06]  /*5270*/  IMAD.HI.U32 R15, R15, R21, R14 ;  /* 0x000000150f0f7227 */ /* 0x000fec00078e000e */
[----:B------:R-:W-:Y:S04]  /*5280*/  IMAD.HI.U32 R34, R15, R10, RZ ;  /* 0x0000000a0f227227 */ /* 0x000fe800078e00ff */
[----:B------:R-:W-:Y:S05]  /*5290*/  IMAD R10, R34, R11, R10 ;  /* 0x0000000b220a7224 */ /* 0x000fea00078e020a */
[----:B------:R-:W-:Y:S01]  /*52a0*/  ISETP.GT.U32.AND P3, PT, R3, R10, PT ;  /* 0x0000000a0300720c */ /* 0x000fe20003f64070 */
[----:B--2---:R-:W-:Y:S04]  /*52b0*/  VIADD R14, R12, 0xffffffe ;  /* 0x0ffffffe0c0e7836 */ /* 0x004fe80000000000 */
[----:B------:R-:W2:Y:S08]  /*52c0*/  F2I.FTZ.U32.TRUNC.NTZ R11, R14 ;  /* 0x0000000e000b7305 */ /* 0x000eb0000021f000 */
[-C--:B------:R-:W-:Y:S01]  /*52d0*/  @!P3 IADD3 R10, PT, PT, R10, -R3.reuse, RZ ;  /* 0x800000030a0ab210 */ /* 0x080fe20007ffe0ff */
[----:B------:R-:W-:Y:S01]  /*52e0*/  @!P3 VIADD R34, R34, 0x1 ;  /* 0x000000012222b836 */ /* 0x000fe20000000000 */
[----:B------:R-:W-:Y:S02]  /*52f0*/  ISETP.NE.AND P3, PT, R33, RZ, PT ;  /* 0x000000ff2100720c */ /* 0x000fe40003f65270 */
[----:B------:R-:W-:Y:S01]  /*5300*/  ISETP.GE.U32.AND P4, PT, R10, R3, PT ;  /* 0x000000030a00720c */ /* 0x000fe20003f86070 */
[----:B------:R-:W-:Y:S01]  /*5310*/  IMAD.MOV.U32 R10, RZ, RZ, RZ ;  /* 0x000000ffff0a7224 */ /* 0x000fe200078e00ff */
[----:B------:R-:W-:Y:S04]  /*5320*/  LOP3.LUT R3, R18, R33, RZ, 0x3c, !PT ;  /* 0x0000002112037212 */ /* 0x000fe800078e3cff */
[----:B------:R-:W-:Y:S02]  /*5330*/  ISETP.GE.AND P0, PT, R3, RZ, PT ;  /* 0x000000ff0300720c */ /* 0x000fe40003f06270 */
[----:B--2---:R-:W-:Y:S05]  /*5340*/  IADD3 R3, PT, PT, RZ, -R11, RZ ;  /* 0x8000000bff037210 */ /* 0x004fea0007ffe0ff */
[----:B------:R-:W-:Y:S02]  /*5350*/  @P4 VIADD R34, R34, 0x1 ;  /* 0x0000000122224836 */ /* 0x000fe40000000000 */
[----:B------:R-:W-:Y:S04]  /*5360*/  IMAD R3, R3, R9, RZ ;  /* 0x0000000903037224 */ /* 0x000fe800078e02ff */
[----:B------:R-:W-:Y:S01]  /*5370*/  @!P0 IMAD.MOV R34, RZ, RZ, -R34 ;  /* 0x000000ffff228224 */ /* 0x000fe200078e0a22 */
[----:B------:R-:W-:Y:S01]  /*5380*/  @!P3 LOP3.LUT R34, RZ, R33, RZ, 0x33, !PT ;  /* 0x00000021ff22b212 */ /* 0x000fe200078e33ff */
[----:B------:R-:W-:Y:S01]  /*5390*/  IMAD.HI.U32 R3, R11, R3, R10 ;  /* 0x000000030b037227 */ /* 0x000fe200078e000a */
[----:B------:R-:W-:Y:S02]  /*53a0*/  IABS R10, R25 ;  /* 0x00000019000a7213 */ /* 0x000fe40000000000 */
[----:B------:R-:W-:Y:S02]  /*53b0*/  IABS R12, R34 ;  /* 0x00000022000c7213 */ /* 0x000fe40000000000 */
[----:B------:R-:W2:Y:S01]  /*53c0*/  I2F.RP R11, R10 ;  /* 0x0000000a000b7306 */ /* 0x000ea20000209400 */
[----:B------:R-:W-:Y:S02]  /*53d0*/  ISETP.NE.AND P3, PT, R27, RZ, PT ;  /* 0x000000ff1b00720c */ /* 0x000fe40003f65270 */
[----:B------:R-:W-:Y:S05]  /*53e0*/  IMAD.HI.U32 R32, R3, R12, RZ ;  /* 0x0000000c03207227 */ /* 0x000fea00078e00ff */
[----:B------:R-:W-:Y:S05]  /*53f0*/  IADD3 R3, PT, PT, -R32, RZ, RZ ;  /* 0x000000ff20037210 */ /* 0x000fea0007ffe1ff */
[C---:B------:R-:W-:Y:S01]  /*5400*/  IMAD R12, R9.reuse, R3, R12 ;  /* 0x00000003090c7224 */ /* 0x040fe200078e020c */
[----:B------:R-:W-:Y:S01]  /*5410*/  LOP3.LUT R3, R34, R27, RZ, 0x3c, !PT ;  /* 0x0000001b22037212 */ /* 0x000fe200078e3cff */
[----:B--2---:R-:W2:Y:S03]  /*5420*/  MUFU.RCP R11, R11 ;  /* 0x0000000b000b7308 */ /* 0x004ea60000001000 */
[----:B------:R-:W-:Y:S11]  /*5430*/  ISETP.GT.U32.AND P0, PT, R9, R12, PT ;  /* 0x0000000c0900720c */ /* 0x000ff60003f04070 */
[----:B------:R-:W-:Y:S02]  /*5440*/  @!UPT UIADD3 URZ, UPT, UPT, URZ, URZ, URZ ;  /* 0x000000fffffff290 */ /* 0x000fe4000fffe0ff */
[----:B------:R-:W-:Y:S01]  /*5450*/  @!P0 IMAD.IADD R12, R12, 0x1, -R9 ;  /* 0x000000010c0c8824 */ /* 0x000fe200078e0a09 */
[----:B------:R-:W-:Y:S02]  /*5460*/  @!P0 IADD3 R32, PT, PT, R32, 0x1, RZ ;  /* 0x0000000120208810 */ /* 0x000fe40007ffe0ff */
[----:B------:R-:W-:Y:S02]  /*5470*/  ISETP.GE.AND P0, PT, R3, RZ, PT ;  /* 0x000000ff0300720c */ /* 0x000fe40003f06270 */
[----:B------:R-:W-:Y:S01]  /*5480*/  ISETP.GE.U32.AND P4, PT, R12, R9, PT ;  /* 0x000000090c00720c */ /* 0x000fe20003f86070 */
[----:B--2---:R-:W-:Y:S06]  /*5490*/  VIADD R9, R11, 0xffffffe ;  /* 0x0ffffffe0b097836 */ /* 0x004fec0000000000 */
[----:B------:R-:W2:Y:S06]  /*54a0*/  F2I.FTZ.U32.TRUNC.NTZ R9, R9 ;  /* 0x0000000900097305 */ /* 0x000eac000021f000 */
[----:B------:R-:W-:Y:S01]  /*54b0*/  @P4 VIADD R32, R32, 0x1 ;  /* 0x0000000120204836 */ /* 0x000fe20000000000 */
[----:B---3--:R-:W-:Y:S06]  /*54c0*/  @!P2 BRA `(.L_x_90) ;  /* 0x000000440078a947 */ /* 0x008fec0003800000 */
.L_x_205:
[----:B--2---:R-:W-:Y:S01]  /*54d0*/  MOV R15, R9 ;  /* 0x00000009000f7202 */ /* 0x004fe20000000f00 */
[----:B------:R-:W2:Y:S01]  /*54e0*/  LDS.128 R20, [UR17+0x220] ;  /* 0x00022011ff147984 */ /* 0x000ea20008000c00 */
[----:B---3--:R-:W-:Y:S02]  /*54f0*/  IMAD.MOV R0, RZ, RZ, -R9 ;  /* 0x000000ffff007224 */ /* 0x008fe400078e0a09 */
[----:B------:R-:W-:Y:S01]  /*5500*/  @!P0 IMAD.MOV R32, RZ, RZ, -R32 ;  /* 0x000000ffff208224 */ /* 0x000fe200078e0a20 */
[----:B------:R-:W-:Y:S01]  /*5510*/  @!P3 LOP3.LUT R32, RZ, R27, RZ, 0x33, !PT ;  /* 0x0000001bff20b212 */ /* 0x000fe200078e33ff */
[----:B------:R-:W-:Y:S01]  /*5520*/  IMAD R0, R0, R10, RZ ;  /* 0x0000000a00007224 */ /* 0x000fe200078e02ff */
[----:B------:R-:W-:Y:S01]  /*5530*/  ISETP.GE.AND P0, PT, R26, 0x1, PT ;  /* 0x000000011a00780c */ /* 0x000fe20003f06270 */
[----:B------:R-:W-:Y:S01]  /*5540*/  IMAD.MOV.U32 R14, RZ, RZ, RZ ;  /* 0x000000ffff0e7224 */ /* 0x000fe200078e00ff */
[----:B------:R-:W-:Y:S01]  /*5550*/  IABS R3, R32 ;  /* 0x0000002000037213 */ /* 0x000fe20000000000 */
[----:B------:R-:W-:Y:S01]  /*5560*/  @!PT LDS RZ, [RZ] ;  /* 0x00000000fffff984 */ /* 0x000fe20000000800 */
[----:B------:R-:W-:Y:S01]  /*5570*/  @!PT LDS RZ, [RZ] ;  /* 0x00000000fffff984 */ /* 0x000fe20000000800 */
[----:B------:R-:W-:Y:S01]  /*5580*/  @!PT LDS RZ, [RZ] ;  /* 0x00000000fffff984 */ /* 0x000fe20000000800 */
[----:B------:R-:W-:Y:S01]  /*5590*/  @!PT LDS RZ, [RZ] ;  /* 0x00000000fffff984 */ /* 0x000fe20000000800 */
[----:B------:R3:W-:Y:S06]  /*55a0*/  MEMBAR.ALL.CTA ;  /* 0x0000000000007992 */ /* 0x0007ec0000008000 */
[----:B---3--:R-:W3:Y:S01]  /*55b0*/  FENCE.VIEW.ASYNC.S ;  /* 0x00000000000073c6 */ /* 0x008ee20000000000 */
[----:B------:R-:W-:Y:S01]  /*55c0*/  LOP3.LUT R38, R32, R25, RZ, 0x3c, !PT ;  /* 0x0000001920267212 */ /* 0x000fe200078e3cff */
[----:B------:R-:W-:Y:S06]  /*55d0*/  IMAD.HI.U32 R0, R9, R0, R14 ;  /* 0x0000000009007227 */ /* 0x000fec00078e000e */
[----:B------:R-:W-:Y:S04]  /*55e0*/  IMAD.HI.U32 R39, R0, R3, RZ ;  /* 0x0000000300277227 */ /* 0x000fe800078e00ff */
[----:B------:R-:W-:Y:S04]  /*55f0*/  IMAD.MOV R0, RZ, RZ, -R39 ;  /* 0x000000ffff007224 */ /* 0x000fe800078e0a27 */
[C---:B------:R-:W-:Y:S05]  /*5600*/  IMAD R3, R10.reuse, R0, R3 ;  /* 0x000000000a037224 */ /* 0x040fea00078e0203 */
[----:B------:R-:W-:Y:S01]  /*5610*/  ISETP.GT.U32.AND P4, PT, R10, R3, PT ;  /* 0x000000030a00720c */ /* 0x000fe20003f84070 */
[----:B---3--:R-:W-:Y:S01]  /*5620*/  SYNCS.ARRIVE.TRANS64.RED.A1T0 RZ, [UR16], RZ ;  /* 0x000000ffffff79a7 */ /* 0x008fe20008100410 */
[----:B--2---:R-:W-:Y:S11]  /*5630*/  LOP3.LUT P3, RZ, R22, 0x1, RZ, 0xc0, !PT ;  /* 0x0000000116ff7812 */ /* 0x004ff6000786c0ff */
[-C--:B------:R-:W-:Y:S04]  /*5640*/  @!P4 IADD3 R3, PT, PT, R3, -R10.reuse, RZ ;  /* 0x8000000a0303c210 */ /* 0x080fe80007ffe0ff */
[----:B------:R-:W-:Y:S02]  /*5650*/  ISETP.GE.U32.AND P5, PT, R3, R10, PT ;  /* 0x0000000a0300720c */ /* 0x000fe40003fa6070 */
[----:B------:R-:W-:Y:S02]  /*5660*/  @P3 MOV R13, R20 ;  /* 0x00000014000d3202 */ /* 0x000fe40000000f00 */
[----:B------:R-:W-:Y:S01]  /*5670*/  @P3 LOP3.LUT R8, R21, 0xffff, RZ, 0xc0, !PT ;  /* 0x0000ffff15083812 */ /* 0x000fe200078ec0ff */
[----:B------:R-:W-:Y:S08]  /*5680*/  @!P0 BRA `(.L_x_91) ;  /* 0x0000000000a48947 */ /* 0x000ff00003800000 */
[----:B-1----:R-:W-:Y:S01]  /*5690*/  IMAD.HI.U32 R41, R28, R7, RZ ;  /* 0x000000071c297227 */ /* 0x002fe200078e00ff */
[----:B------:R-:W-:Y:S02]  /*56a0*/  ISETP.NE.AND P0, PT, R6, 0x1, PT ;  /* 0x000000010600780c */ /* 0x000fe40003f05270 */
[----:B------:R-:W-:Y:S01]  /*56b0*/  ISETP.NE.AND P2, PT, R26, 0x1, PT ;  /* 0x000000011a00780c */ /* 0x000fe20003f45270 */
[----:B------:R-:W-:Y:S01]  /*56c0*/  IMAD.HI.U32 R42, R29, R16, RZ ;  /* 0x000000101d2a7227 */ /* 0x000fe200078e00ff */
[----:B------:R-:W-:Y:S02]  /*56d0*/  SHF.R.U32.HI R41, RZ, R24, R41 ;  /* 0x00000018ff297219 */ /* 0x000fe40000011629 */
[----:B------:R-:W-:Y:S01]  /*56e0*/  ISETP.NE.AND P6, PT, R2, 0x1, PT ;  /* 0x000000010200780c */ /* 0x000fe20003fc5270 */
[----:B------:R-:W-:Y:S01]  /*56f0*/  IMAD.HI.U32 R44, R13, R16, RZ ;  /* 0x000000100d2c7227 */ /* 0x000fe200078e00ff */
[----:B------:R-:W-:Y:S02]  /*5700*/  SHF.R.U32.HI R42, RZ, R17, R42 ;  /* 0x00000011ff2a7219 */ /* 0x000fe4000001162a */
[----:B------:R-:W-:Y:S01]  /*5710*/  SEL R3, R28, R41, !P0 ;  /* 0x000000291c037207 */ /* 0x000fe20004000000 */
[C---:B------:R-:W-:Y:S01]  /*5720*/  IMAD.HI.U32 R41, R8.reuse, R7, RZ ;  /* 0x0000000708297227 */ /* 0x040fe200078e00ff */
[----:B------:R-:W-:Y:S02]  /*5730*/  SEL R11, R29, R42, !P6 ;  /* 0x0000002a1d0b7207 */ /* 0x000fe40007000000 */
[----:B------:R-:W-:Y:S01]  /*5740*/  SHF.R.U32.HI R44, RZ, R17, R44 ;  /* 0x00000011ff2c7219 */ /* 0x000fe2000001162c */
[----:B------:R-:W-:Y:S01]  /*5750*/  IMAD.HI.U32 R46, R3, R4, RZ ;  /* 0x00000004032e7227 */ /* 0x000fe200078e00ff */
[----:B------:R-:W-:Y:S03]  /*5760*/  SHF.R.U32.HI R41, RZ, R24, R41 ;  /* 0x00000018ff297219 */ /* 0x000fe60000011629 */
[----:B------:R-:W-:Y:S01]  /*5770*/  IMAD.HI.U32 R42, R11, R4, RZ ;  /* 0x000000040b2a7227 */ /* 0x000fe200078e00ff */
[----:B------:R-:W-:Y:S02]  /*5780*/  @P2 SHF.R.U32.HI R3, RZ, R5, R46 ;  /* 0x00000005ff032219 */ /* 0x000fe4000001162e */
[----:B------:R-:W-:Y:S02]  /*5790*/  SEL R9, R8, R41, !P0 ;  /* 0x0000002908097207 */ /* 0x000fe40004000000 */
[----:B------:R-:W-:Y:S01]  /*57a0*/  @P2 SHF.R.U32.HI R11, RZ, R5, R42 ;  /* 0x00000005ff0b2219 */ /* 0x000fe2000001162a */
[C---:B------:R-:W-:Y:S01]  /*57b0*/  IMAD R10, R26.reuse, R3, RZ ;  /* 0x000000031a0a7224 */ /* 0x040fe200078e02ff */
[----:B------:R-:W-:Y:S01]  /*57c0*/  SEL R3, R13, R44, !P6 ;  /* 0x0000002c0d037207 */ /* 0x000fe20007000000 */
[C---:B------:R-:W-:Y:S03]  /*57d0*/  IMAD.HI.U32 R14, R9.reuse, R4, RZ ;  /* 0x00000004090e7227 */ /* 0x040fe600078e00ff */
[----:B------:R-:W-:Y:S01]  /*57e0*/  ISETP.GE.AND P0, PT, R9, R10, PT ;  /* 0x0000000a0900720c */ /* 0x000fe20003f06270 */
[C---:B------:R-:W-:Y:S01]  /*57f0*/  IMAD R12, R26.reuse, R11, RZ ;  /* 0x0000000b1a0c7224 */ /* 0x040fe200078e02ff */
[-C--:B------:R-:W-:Y:S04]  /*5800*/  SHF.R.U32.HI R14, RZ, R5.reuse, R14 ;  /* 0x00000005ff0e7219 */ /* 0x080fe8000001160e */
[----:B------:R-:W-:Y:S02]  /*5810*/  ISETP.GE.OR P0, PT, R3, R12, P0 ;  /* 0x0000000c0300720c */ /* 0x000fe40000706670 */
[----:B------:R-:W-:Y:S05]  /*5820*/  SEL R15, R9, R14, !P2 ;  /* 0x0000000e090f7207 */ /* 0x000fea0005000000 */
[----:B------:R-:W-:Y:S04]  /*5830*/  IMAD.MOV R14, RZ, RZ, -R15 ;  /* 0x000000ffff0e7224 */ /* 0x000fe800078e0a0f */
[----:B------:R-:W-:Y:S02]  /*5840*/  IMAD R14, R26, R14, R9 ;  /* 0x0000000e1a0e7224 */ /* 0x000fe400078e0209 */
[C---:B------:R-:W-:Y:S05]  /*5850*/  @!P0 IMAD.HI.U32 R10, R3.reuse, R4, RZ ;  /* 0x00000004030a8227 */ /* 0x040fea00078e00ff */
[----:B------:R-:W-:Y:S04]  /*5860*/  @!P0 SHF.R.U32.HI R10, RZ, R5, R10 ;  /* 0x00000005ff0a8219 */ /* 0x000fe8000001160a */
[----:B------:R-:W-:Y:S01]  /*5870*/  @!P0 SEL R0, R3, R10, !P2 ;  /* 0x0000000a03008207 */ /* 0x000fe20005000000 */
[----:B------:R-:W-:Y:S03]  /*5880*/  IMAD.MOV R10, RZ, RZ, -R3 ;  /* 0x000000ffff0a7224 */ /* 0x000fe600078e0a03 */
[----:B------:R-:W-:Y:S01]  /*5890*/  @!P0 IADD3 R15, PT, PT, R15, -R0, RZ ;  /* 0x800000000f0f8210 */ /* 0x000fe20007ffe0ff */
[----:B------:R-:W-:Y:S01]  /*58a0*/  @!P0 IMAD R0, R11, R14, R0 ;  /* 0x0000000e0b008224 */ /* 0x000fe200078e0200 */
[----:B------:R-:W-:Y:S01]  /*58b0*/  IADD3 R11, PT, PT, -R9, RZ, RZ ;  /* 0x000000ff090b7210 */ /* 0x000fe20007ffe1ff */
[----:B------:R-:W-:Y:S02]  /*58c0*/  IMAD R13, R2, R10, R13 ;  /* 0x0000000a020d7224 */ /* 0x000fe400078e020d */
[----:B------:R-:W-:Y:S02]  /*58d0*/  @!P0 IMAD R9, R15, R26, R3 ;  /* 0x0000001a0f098224 */ /* 0x000fe400078e0203 */
[----:B------:R-:W-:Y:S02]  /*58e0*/  @!P0 IMAD.MOV.U32 R3, RZ, RZ, R0 ;  /* 0x000000ffff038224 */ /* 0x000fe400078e0000 */
[----:B------:R-:W-:Y:S02]  /*58f0*/  IMAD R8, R6, R11, R8 ;  /* 0x0000000b06087224 */ /* 0x000fe400078e0208 */
[----:B------:R-:W-:Y:S02]  /*5900*/  IMAD R13, R3, R2, R13 ;  /* 0x00000002030d7224 */ /* 0x000fe400078e020d */
[----:B------:R-:W-:Y:S02]  /*5910*/  IMAD R8, R9, R6, R8 ;  /* 0x0000000609087224 */ /* 0x000fe400078e0208 */
.L_x_91:
[----:B------:R-:W-:Y:S05]  /*5920*/  BRA.U UP2, `(.L_x_92) ;  /* 0x0000000102107547 */ /* 0x000fea000b800000 */
[----:B------:R-:W-:Y:S04]  /*5930*/  MOV R0, UR18 ;  /* 0x0000001200007c02 */ /* 0x000fe80008000f00 */
[----:B------:R-:W-:Y:S04]  /*5940*/  SHF.L.U32 R3, R0, 0x1f, RZ ;  /* 0x0000001f00037819 */ /* 0x000fe800000006ff */
[----:B------:R-:W2:Y:S02]  /*5950*/  SYNCS.PHASECHK.TRANS64.TRYWAIT P0, [UR17+0x1d8], R3 ;  /* 0x0001d803ff0075a7 */ /* 0x000ea40008001111 */
[----:B--2---:R-:W-:Y:S05]  /*5960*/  @!P0 BRA `(.L_x_93) ;  /* 0x0000004000688947 */ /* 0x004fea0003800000 */
.L_x_92:
[----:B------:R-:W-:Y:S01]  /*5970*/  R2UR UR8, R38 ;  /* 0x00000000260872ca */ /* 0x000fe200000e0000 */
[----:B------:R-:W-:Y:S01]  /*5980*/  @!P4 VIADD R39, R39, 0x1 ;  /* 0x000000012727c836 */ /* 0x000fe20000000000 */
[----:B------:R-:W-:Y:S01]  /*5990*/  ISETP.NE.AND P0, PT, R25, RZ, PT ;  /* 0x000000ff1900720c */ /* 0x000fe20003f05270 */
[----:B--2---:R-:W-:Y:S01]  /*59a0*/  IMAD.MOV R0, RZ, RZ, -R34 ;  /* 0x000000ffff007224 */ /* 0x004fe200078e0a22 */
[----:B------:R-:W-:Y:S01]  /*59b0*/  R2UR UR11, R19 ;  /* 0x00000000130b72ca */ /* 0x000fe200000e0000 */
[----:B------:R-:W-:Y:S01]  /*59c0*/  @P5 VIADD R39, R39, 0x1 ;  /* 0x0000000127275836 */ /* 0x000fe20000000000 */
[----:B------:R-:W-:Y:S01]  /*59d0*/  R2UR UR12, R34 ;  /* 0x00000000220c72ca */ /* 0x000fe200000e0000 */
[----:B------:R-:W-:Y:S01]  /*59e0*/  IMAD R18, R33, R0, R18 ;  /* 0x0000000021127224 */ /* 0x000fe200078e0212 */
[----:B------:R-:W-:Y:S01]  /*59f0*/  R2UR UR13, R32 ;  /* 0x00000000200d72ca */ /* 0x000fe200000e0000 */
[----:B------:R-:W-:Y:S01]  /*5a00*/  IMAD.MOV R3, RZ, RZ, -R32 ;  /* 0x000000ffff037224 */ /* 0x000fe200078e0a20 */
[----:B------:R-:W-:Y:S02]  /*5a10*/  R2UR UR14, R39 ;  /* 0x00000000270e72ca */ /* 0x000fe400000e0000 */
[----:B------:R-:W-:Y:S01]  /*5a20*/  R2UR UR19, R18 ;  /* 0x00000000121372ca */ /* 0x000fe200000e0000 */
[----:B------:R-:W-:Y:S01]  /*5a30*/  UISETP.GE.AND UP3, UPT, UR8, URZ, UPT ;  /* 0x000000ff0800728c */ /* 0x000fe2000bf66270 */
[----:B------:R-:W-:Y:S01]  /*5a40*/  R2UR UR9, R3 ;  /* 0x00000000030972ca */ /* 0x000fe200000e0000 */
[----:B------:R-:W-:Y:S01]  /*5a50*/  VOTEU.ALL UP2, P0 ;  /* 0x0000000000ff7886 */ /* 0x000fe20000040000 */
[----:B------:R-:W-:Y:S01]  /*5a60*/  ISETP.NE.U32.AND P2, PT, RZ, UR4, PT ;  /* 0x00000004ff007c0c */ /* 0x000fe2000bf45070 */
[----:B------:R-:W-:Y:S03]  /*5a70*/  USHF.L.U32 UR11, UR11, 0x6, URZ ;  /* 0x000000060b0b7899 */ /* 0x000fe600080006ff */
[----:B------:R-:W-:Y:S04]  /*5a80*/  ISETP.NE.AND.EX P2, PT, RZ, UR5, PT, P2 ;  /* 0x00000005ff007c0c */ /* 0x000fe8000bf45320 */
[----:B------:R-:W-:Y:S02]  /*5a90*/  @!UP3 UIADD3 UR14, UPT, UPT, -UR14, URZ, URZ ;  /* 0x000000ff0e0eb290 */ /* 0x000fe4000fffe1ff */
[----:B------:R-:W-:Y:S02]  /*5aa0*/  @!UP2 ULOP3.LUT UR14, URZ, UR7, URZ, 0x33, !UPT ;  /* 0x00000007ff0ea292 */ /* 0x000fe4000f8e33ff */
[----:B------:R-:W-:Y:S02]  /*5ab0*/  USHF.L.U32 UR19, UR19, 0x6, URZ ;  /* 0x0000000613137899 */ /* 0x000fe400080006ff */
[----:B------:R-:W-:Y:S02]  /*5ac0*/  UIMAD UR12, UR15, UR9, UR12 ;  /* 0x000000090f0c72a4 */ /* 0x000fe4000f8e020c */
[----:B------:R-:W-:Y:S05]  /*5ad0*/  IMAD R0, RZ, RZ, -UR14 ;  /* 0x8000000eff007e24 */ /* 0x000fea000f8e02ff */
[----:B------:R-:W-:Y:S11]  /*5ae0*/  R2UR UR8, R0 ;  /* 0x00000000000872ca */ /* 0x000ff600000e0000 */
[----:B------:R-:W-:Y:S02]  /*5af0*/  @!UPT UIADD3 URZ, UPT, UPT, URZ, URZ, URZ ;  /* 0x000000fffffff290 */ /* 0x000fe4000fffe0ff */
[----:B------:R-:W-:Y:S01]  /*5b00*/  UIMAD UR13, UR6, UR8, UR13 ;  /* 0x00000008060d72a4 */ /* 0x000fe2000f8e020d */
[----:B------:R-:W-:Y:S11]  /*5b10*/  BRA.U !UP4, `(.L_x_94) ;  /* 0x000000010c347547 */ /* 0x000ff6000b800000 */
[----:B------:R-:W-:Y:S01]  /*5b20*/  UPLOP3.LUT UP0, UPT, UPT, UPT, UP1, 0x80, 0x8 ;  /* 0x000000000008789c */ /* 0x000fe20003f0f010 */
[----:B------:R-:W-:Y:S02]  /*5b30*/  HFMA2 R0, -RZ, RZ, 0, 5.9604644775390625e-08 ;  /* 0x00000001ff007431 */ /* 0x000fe400000001ff */
[----:B------:R-:W-:Y:S03]  /*5b40*/  IMAD.MOV.U32 R59, RZ, RZ, 0x1 ;  /* 0x00000001ff3b7424 */ /* 0x000fe600078e00ff */
[----:B------:R-:W-:Y:S05]  /*5b50*/  PLOP3.LUT P0, PT, PT, PT, UP0, 0x80, 0x8 ;  /* 0x000000000008781c */ /* 0x000fea0003f0f008 */
[----:B------:R-:W2:Y:S01]  /*5b60*/  @UP0 LDCU.64 UR22, c[0x0][0x988] ;  /* 0x00013100ff1607ac */ /* 0x000ea20008000a00 */
[----:B------:R-:W-:Y:S07]  /*5b70*/  @UP0 UIMAD UR8, UR47, UR4, URZ ;  /* 0x000000042f0802a4 */ /* 0x000fee000f8e02ff */
[----:B------:R-:W-:Y:S01]  /*5b80*/  @!P0 PRMT R59, R0, 0x7610, R59 ;  /* 0x00007610003b8816 */ /* 0x000fe2000000003b */
[----:B--2---:R-:W-:Y:S03]  /*5b90*/  @UP0 UIMAD.WIDE UR22, UR8, 0x4, UR22 ;  /* 0x00000004081608a5 */ /* 0x004fe6000f8e0216 */
[----:B------:R-:W2:Y:S03]  /*5ba0*/  @!UP0 LDCU UR8, c[0x0][0x980] ;  /* 0x00013000ff0887ac */ /* 0x000ea60008000800 */
[----:B------:R-:W-:Y:S01]  /*5bb0*/  IMAD.U32 R10, RZ, RZ, UR22 ;  /* 0x00000016ff0a7e24 */ /* 0x000fe2000f8e00ff */
[----:B------:R-:W-:Y:S05]  /*5bc0*/  MOV R11, UR23 ;  /* 0x00000017000b7c02 */ /* 0x000fea0008000f00 */
[----:B------:R3:W5:Y:S02]  /*5bd0*/  @P0 LDG.E R35, desc[UR48][R10.64] ;  /* 0x000000300a230981 */ /* 0x000764000c1e1900 */
[----:B--23--:R-:W-:Y:S07]  /*5be0*/  @!P0 IMAD.U32 R35, RZ, RZ, UR8 ;  /* 0x00000008ff238e24 */ /* 0x00cfee000f8e00ff */
.L_x_94:
[----:B-----5:R-:W-:Y:S01]  /*5bf0*/  @!P2 FSETP.EQ.AND P0, PT, R35, RZ, PT ;  /* 0x000000ff2300a20b */ /* 0x020fe20003f02000 */
[----:B------:R-:W-:Y:S01]  /*5c00*/  @!UPT UIADD3 URZ, UPT, UPT, URZ, URZ, URZ ;  /* 0x000000fffffff290 */ /* 0x000fe2000fffe0ff */
[----:B------:R-:W-:Y:S11]  /*5c10*/  @!P2 BRA `(.L_x_95) ;  /* 0x000000000014a947 */ /* 0x000ff60003800000 */
[----:B------:R-:W-:Y:S02]  /*5c20*/  LOP3.LUT P2, RZ, R59, 0xff, RZ, 0xc0, !PT ;  /* 0x000000ff3bff7812 */ /* 0x000fe4000784c0ff */
[----:B------:R-:W-:Y:S04]  /*5c30*/  PLOP3.LUT P0, PT, PT, PT, UP0, 0x80, 0x8 ;  /* 0x000000000008781c */ /* 0x000fe80003f0f008 */
[----:B------:R-:W-:Y:S07]  /*5c40*/  PLOP3.LUT P0, PT, P0, PT, PT, 0x8, 0x80 ;  /* 0x000000000080781c */ /* 0x000fee000070e170 */
[----:B------:R-:W-:Y:S11]  /*5c50*/  @P2 FSETP.EQ.AND P0, PT, R35, RZ, PT ;  /* 0x000000ff2300220b */ /* 0x000ff60003f02000 */
[----:B------:R-:W-:Y:S02]  /*5c60*/  @!UPT UIADD3 URZ, UPT, UPT, URZ, URZ, URZ ;  /* 0x000000fffffff290 */ /* 0x000fe4000fffe0ff */
.L_x_95:
[----:B------:R-:W-:Y:S01]  /*5c70*/  ULEA UR22, UR20, UR17, 0x3 ;  /* 0x0000001114167291 */ /* 0x000fe2000f8e18ff */
[----:B------:R-:W-:Y:S02]  /*5c80*/  SHF.L.U32 R3, R40, 0x1f, RZ ;  /* 0x0000001f28037819 */ /* 0x000fe400000006ff */
[----:B------:R-:W-:Y:S04]  /*5c90*/  ELECT P4, URZ, PT ;  /* 0x0000000000ff782f */ /* 0x000fe80003880000 */
[----:B------:R-:W-:Y:S02]  /*5ca0*/  PLOP3.LUT P4, PT, P0, P4, PT, 0xf2, 0x2f ;  /* 0x00000000002f781c */ /* 0x000fe40000789e72 */
[----:B------:R-:W2:Y:S11]  /*5cb0*/  SYNCS.PHASECHK.TRANS64.TRYWAIT P2, [UR22+0x1b8], R3 ;  /* 0x0001b803ff0075a7 */ /* 0x000eb60008041116 */
[----:B----4-:R-:W-:Y:S05]  /*5cc0*/  @!P4 IADD3 R18, P0, PT, R36, 0x680, RZ ;  /* 0x000006802412c810 */ /* 0x010fea0007f1e0ff */
[----:B------:R-:W-:Y:S01]  /*5cd0*/  @!P4 IMAD.X R12, RZ, RZ, R37, P0 ;  /* 0x000000ffff0cc224 */ /* 0x000fe200000e0625 */
[----:B--2---:R-:W-:Y:S07]  /*5ce0*/  @!P2 BRA `(.L_x_96) ;  /* 0x0000003c00a0a947 */ /* 0x004fee0003800000 */
.L_x_208:
[----:B------:R-:W3:Y:S01]  /*5cf0*/  LDC.64 R14, c[0x0][0xc10] ;  /* 0x00030400ff0e7b82 */ /* 0x000ee20000000a00 */
[----:B------:R-:W-:Y:S01]  /*5d00*/  @!P4 R2UR UR8, R12 ;  /* 0x000000000c08c2ca */ /* 0x000fe200000e0000 */
[----:B------:R-:W-:Y:S01]  /*5d10*/  VOTEU.ALL UP3, P4 ;  /* 0x0000000000ff7886 */ /* 0x000fe20002060000 */
[----:B------:R-:W-:Y:S01]  /*5d20*/  @!P4 R2UR UR10, R18 ;  /* 0x00000000120ac2ca */ /* 0x000fe200000e0000 */
[----:B------:R-:W-:Y:S04]  /*5d30*/  UIADD3 UR9, UPT, UPT, UR22, 0x1a0, URZ ;  /* 0x000001a016097890 */ /* 0x000fe8000fffe0ff */
[----:B------:R-:W4:Y:S01]  /*5d40*/  LDC.64 R10, c[0x0][0xc18] ;  /* 0x00030600ff0a7b82 */ /* 0x000f220000000a00 */
[----:B------:R-:W-:Y:S01]  /*5d50*/  VOTEU.ALL UP2, P4 ;  /* 0x0000000000ff7886 */ /* 0x000fe20002040000 */
[----:B------:R-:W-:Y:S01]  /*5d60*/  UMOV UR24, 0x0 ;  /* 0x0000000000187882 */ /* 0x000fe20000000000 */
[----:B------:R-:W-:Y:S01]  /*5d70*/  UMOV UR25, 0x10000000 ;  /* 0x1000000000197882 */ /* 0x000fe20000000000 */
[----:B------:R-:W-:Y:S04]  /*5d80*/  UIADD3 UR21, UPT, UPT, UR20, 0x1, URZ ;  /* 0x0000000114157890 */ /* 0x000fe8000fffe0ff */
[----:B--2---:R-:W2:Y:S01]  /*5d90*/  @!P1 LDC R0, c[0x0][0xc20] ;  /* 0x00030800ff009b82 */ /* 0x004ea20000000800 */
[----:B------:R-:W-:Y:S01]  /*5da0*/  UPRMT UR23, UR46, 0x654, UR9 ;  /* 0x000006542e177896 */ /* 0x000fe20008000009 */
[----:B------:R-:W-:Y:S01]  /*5db0*/  IMAD.U32 R19, RZ, RZ, UR8 ;  /* 0x00000008ff137e24 */ /* 0x000fe2000f8e00ff */
[----:B------:R-:W-:Y:S05]  /*5dc0*/  @!UP3 ULEA UR8, UR20, UR17, 0xc ;  /* 0x000000111408b291 */ /* 0x000fea000f8e60ff */
[----:B------:R-:W5:Y:S01]  /*5dd0*/  @!P1 LDC R3, c[0x0][0xc0c] ;  /* 0x00030300ff039b82 */ /* 0x000f620000000800 */
[----:B------:R-:W-:Y:S01]  /*5de0*/  IMAD.U32 R18, RZ, RZ, UR10 ;  /* 0x0000000aff127e24 */ /* 0x000fe2000f8e00ff */
[----:B------:R-:W-:Y:S01]  /*5df0*/  @!UP2 UMOV UR10, UR19 ;  /* 0x00000013000aac82 */ /* 0x000fe20008000000 */
[----:B------:R-:W-:Y:S01]  /*5e00*/  @!P4 R2UR UR27, R19 ;  /* 0x00000000131bc2ca */ /* 0x000fe200000e0000 */
[----:B------:R-:W-:Y:S02]  /*5e10*/  @!UP3 UIADD3 UR8, UPT, UPT, UR8, 0x400, URZ ;  /* 0x000004000808b890 */ /* 0x000fe4000fffe0ff */
[----:B------:R-:W-:Y:S01]  /*5e20*/  @!P4 R2UR UR26, R18 ;  /* 0x00000000121ac2ca */ /* 0x000fe200000e0000 */
[----:B------:R-:W-:Y:S01]  /*5e30*/  @!P4 IMAD.MOV.U32 R18, RZ, RZ, 0x1000 ;  /* 0x00001000ff12c424 */ /* 0x000fe200078e00ff */
[----:B------:R-:W-:Y:S04]  /*5e40*/  UISETP.NE.AND UP5, UPT, UR21, 0x3, UPT ;  /* 0x000000031500788c */ /* 0x000fe8000bfa5270 */
[----:B------:R-:W-:Y:S02]  /*5e50*/  USEL UR28, URZ, 0x1, UP5 ;  /* 0x00000001ff1c7887 */ /* 0x000fe4000a800000 */
[----:B------:R-:W-:Y:S04]  /*5e60*/  USEL UR21, UR21, URZ, UP5 ;  /* 0x000000ff15157287 */ /* 0x000fe8000a800000 */
[----:B------:R-:W-:Y:S01]  /*5e70*/  ULEA UR20, UR21, UR17, 0x3 ;  /* 0x0000001115147291 */ /* 0x000fe2000f8e18ff */
[----:B------:R1:W-:Y:S01]  /*5e80*/  @!UP2 UTMALDG.5D [UR8], [UR26], desc[UR24] ;  /* 0x000018081a00a5b4 */ /* 0x0003e20008021000 */
[----:B------:R1:W-:Y:S01]  /*5e90*/  @!P4 SYNCS.ARRIVE.TRANS64.RED.A0TR RZ, [UR22+0x1a0], R18 ;  /* 0x0001a012ffffc9a7 */ /* 0x0003e20008300416 */
[----:B------:R-:W-:Y:S02]  /*5ea0*/  LOP3.LUT R40, R40, UR28, RZ, 0x3c, !PT ;  /* 0x0000001c28287c12 */ /* 0x000fe4000f8e3cff */
[----:B-----5:R-:W-:Y:S01]  /*5eb0*/  @!P1 ISETP.NE.AND P2, PT, R3, 0x1, PT ;  /* 0x000000010300980c */ /* 0x020fe20003f45270 */
[C---:B---3--:R-:W-:Y:S01]  /*5ec0*/  @!P1 IMAD.HI.U32 R14, R13.reuse, R14, RZ ;  /* 0x0000000e0d0e9227 */ /* 0x048fe200078e00ff */
[----:B------:R-:W-:Y:S02]  /*5ed0*/  SHF.L.U32 R12, R40, 0x1f, RZ ;  /* 0x0000001f280c7819 */ /* 0x000fe400000006ff */
[----:B----4-:R-:W-:Y:S01]  /*5ee0*/  @!P1 ISETP.NE.AND P0, PT, R10, 0x1, PT ;  /* 0x000000010a00980c */ /* 0x010fe20003f05270 */
[C---:B------:R-:W-:Y:S01]  /*5ef0*/  @!P1 IMAD.HI.U32 R11, R8.reuse, R11, RZ ;  /* 0x0000000b080b9227 */ /* 0x040fe200078e00ff */
[----:B------:R-:W-:Y:S04]  /*5f00*/  @!P1 SHF.R.U32.HI R14, RZ, R15, R14 ;  /* 0x0000000fff0e9219 */ /* 0x000fe8000001160e */
[----:B--2---:R-:W-:Y:S01]  /*5f10*/  @!P1 SHF.R.U32.HI R9, RZ, R0, R11 ;  /* 0x00000000ff099219 */ /* 0x004fe2000001160b */
[----:B------:R-:W-:Y:S01]  /*5f20*/  SYNCS.ARRIVE.TRANS64.RED.A1T0 RZ, [UR23], RZ ;  /* 0x000000ffffff79a7 */ /* 0x000fe20008100417 */
[----:B------:R-:W-:Y:S02]  /*5f30*/  @!P1 SEL R14, R13, R14, !P2 ;  /* 0x0000000e0d0e9207 */ /* 0x000fe40005000000 */
[----:B------:R-:W-:Y:S02]  /*5f40*/  @!P1 SEL R9, R8, R9, !P0 ;  /* 0x0000000908099207 */ /* 0x000fe40004000000 */
[----:B-1----:R-:W-:Y:S01]  /*5f50*/  @P3 SHF.R.U32.HI R18, RZ, 0x10, R21 ;  /* 0x00000010ff123819 */ /* 0x002fe20000011615 */
[----:B------:R-:W1:Y:S02]  /*5f60*/  SYNCS.PHASECHK.TRANS64.TRYWAIT P5, [UR20+0x1b8], R12 ;  /* 0x0001b80cff0075a7 */ /* 0x000e6400080a1114 */
[----:B------:R-:W-:Y:S02]  /*5f70*/  @!P1 IMAD.IADD R0, R9, 0x1, -R14 ;  /* 0x0000000109009824 */ /* 0x000fe400078e0a0e */
[----:B------:R-:W-:Y:S01]  /*5f80*/  @!P1 IMAD.IADD R9, R14, 0x1, -R9 ;  /* 0x000000010e099824 */ /* 0x000fe200078e0a09 */
[----:B------:R-:W-:Y:S01]  /*5f90*/  @P3 R2UR UR47, R18 ;  /* 0x00000000122f32ca */ /* 0x000fe200000e0000 */
[----:B------:R-:W-:Y:S02]  /*5fa0*/  @!P1 IMAD R13, R0, R3, R13 ;  /* 0x00000003000d9224 */ /* 0x000fe400078e020d */
[----:B------:R-:W-:Y:S01]  /*5fb0*/  @!P1 IMAD R8, R9, R10, R8 ;  /* 0x0000000a09089224 */ /* 0x000fe200078e0208 */
[----:B-1----:R-:W-:Y:S11]  /*5fc0*/  @!P5 BRA `(.L_x_97) ;  /* 0x0000003c0000d947 */ /* 0x002ff60003800000 */
.L_x_210:
[----:B-1----:R-:W-:Y:S01]  /*5fd0*/  @!P4 IADD3 R3, P0, PT, R36, 0x680, RZ ;  /* 0x000006802403c810 */ /* 0x002fe20007f1e0ff */
[----:B------:R-:W-:Y:S01]  /*5fe0*/  VOTEU.ALL UP3, P4 ;  /* 0x0000000000ff7886 */ /* 0x000fe20002060000 */
[----:B------:R-:W-:Y:S01]  /*5ff0*/  VOTEU.ALL UP2, P4 ;  /* 0x0000000000ff7886 */ /* 0x000fe20002040000 */
[----:B------:R-:W-:Y:S01]  /*6000*/  UMOV UR24, 0x0 ;  /* 0x0000000000187882 */ /* 0x000fe20000000000 */
[----:B------:R-:W-:Y:S01]  /*6010*/  @!P4 R2UR UR9, R3 ;  /* 0x000000000309c2ca */ /* 0x000fe200000e0000 */
[----:B------:R-:W-:Y:S01]  /*6020*/  @!P4 IMAD.X R0, RZ, RZ, R37, P0 ;  /* 0x000000ffff00c224 */ /* 0x000fe200000e0625 */
[----:B------:R-:W-:Y:S01]  /*6030*/  @!UP3 UIADD3 UR10, UPT, UPT, UR19, 0x20, URZ ;  /* 0x00000020130ab890 */ /* 0x000fe2000fffe0ff */
[----:B------:R-:W-:Y:S01]  /*6040*/  LOP3.LUT P0, RZ, R22, 0x1, RZ, 0xc0, !PT ;  /* 0x0000000116ff7812 */ /* 0x000fe2000780c0ff */
[----:B------:R-:W-:Y:S01]  /*6050*/  UMOV UR25, 0x10000000 ;  /* 0x1000000000197882 */ /* 0x000fe20000000000 */
[----:B------:R-:W-:Y:S01]  /*6060*/  LOP3.LUT R31, R31, 0x1, RZ, 0x3c, !PT ;  /* 0x000000011f1f7812 */ /* 0x000fe200078e3cff */
[----:B------:R-:W-:Y:S01]  /*6070*/  IMAD.IADD R18, R8, 0x1, R58 ;  /* 0x0000000108127824 */ /* 0x000fe200078e023a */
[----:B------:R-:W-:Y:S01]  /*6080*/  @!P4 R2UR UR8, R0 ;  /* 0x000000000008c2ca */ /* 0x000fe200000e0000 */
[----:B------:R-:W-:Y:S05]  /*6090*/  IMAD.IADD R19, R13, 0x1, R64 ;  /* 0x000000010d137824 */ /* 0x000fea00078e0240 */
[----:B------:R-:W-:Y:S01]  /*60a0*/  IMAD.U32 R10, RZ, RZ, UR9 ;  /* 0x00000009ff0a7e24 */ /* 0x000fe2000f8e00ff */
[----:B------:R-:W-:Y:S04]  /*60b0*/  UIADD3 UR9, UPT, UPT, UR20, 0x1a0, URZ ;  /* 0x000001a014097890 */ /* 0x000fe8000fffe0ff */
[----:B------:R-:W-:Y:S01]  /*60c0*/  @!P4 R2UR UR22, R10 ;  /* 0x000000000a16c2ca */ /* 0x000fe200000e0000 */
[----:B------:R-:W-:Y:S01]  /*60d0*/  UPRMT UR19, UR46, 0x654, UR9 ;  /* 0x000006542e137896 */ /* 0x000fe20008000009 */
[----:B------:R-:W-:Y:S01]  /*60e0*/  IMAD.U32 R11, RZ, RZ, UR8 ;  /* 0x00000008ff0b7e24 */ /* 0x000fe2000f8e00ff */
[----:B------:R-:W-:Y:S04]  /*60f0*/  @!UP3 ULEA UR8, UR21, UR17, 0xc ;  /* 0x000000111508b291 */ /* 0x000fe8000f8e60ff */
[----:B------:R-:W-:Y:S01]  /*6100*/  @!P4 R2UR UR23, R11 ;  /* 0x000000000b17c2ca */ /* 0x000fe200000e0000 */
[----:B------:R-:W-:Y:S11]  /*6110*/  @!UP3 UIADD3 UR8, UPT, UPT, UR8, 0x400, URZ ;  /* 0x000004000808b890 */ /* 0x000ff6000fffe0ff */
[----:B------:R-:W-:Y:S01]  /*6120*/  @!UPT UIADD3 URZ, UPT, UPT, URZ, URZ, URZ ;  /* 0x000000fffffff290 */ /* 0x000fe2000fffe0ff */
[----:B------:R2:W-:Y:S01]  /*6130*/  @!UP2 UTMALDG.5D [UR8], [UR22], desc[UR24] ;  /* 0x000018081600a5b4 */ /* 0x0005e20008021000 */
[----:B------:R2:W-:Y:S01]  /*6140*/  @!P4 SYNCS.ARRIVE.TRANS64.RED.A0TR RZ, [UR20+0x1a0], R30 ;  /* 0x0001a01effffc9a7 */ /* 0x0005e20008300414 */
[----:B------:R-:W-:Y:S04]  /*6150*/  UIADD3 UR20, UPT, UPT, UR21, 0x1, URZ ;  /* 0x0000000115147890 */ /* 0x000fe8000fffe0ff */
[----:B------:R-:W-:Y:S04]  /*6160*/  UISETP.NE.AND UP2, UPT, UR20, 0x3, UPT ;  /* 0x000000031400788c */ /* 0x000fe8000bf45270 */
[----:B------:R-:W-:Y:S01]  /*6170*/  USEL UR20, UR20, URZ, UP2 ;  /* 0x000000ff14147287 */ /* 0x000fe20009000000 */
[----:B------:R-:W-:Y:S01]  /*6180*/  SYNCS.ARRIVE.TRANS64.RED.A1T0 RZ, [UR19], RZ ;  /* 0x000000ffffff79a7 */ /* 0x000fe20008100413 */
[----:B------:R-:W-:Y:S02]  /*6190*/  USEL UR19, URZ, 0x1, UP2 ;  /* 0x00000001ff137887 */ /* 0x000fe40009000000 */
[----:B------:R-:W-:Y:S04]  /*61a0*/  UPLOP3.LUT UP2, UPT, UPT, UPT, UPT, 0x80, 0x8 ;  /* 0x000000000008789c */ /* 0x000fe80003f4f070 */
[----:B------:R-:W-:Y:S01]  /*61b0*/  LOP3.LUT R40, R40, UR19, RZ, 0x3c, !PT ;  /* 0x0000001328287c12 */ /* 0x000fe2000f8e3cff */
[----:B------:R-:W-:Y:S06]  /*61c0*/  @P0 BRA `(.L_x_98) ;  /* 0xffffffec00e80947 */ /* 0x000fec000383ffff */
[----:B------:R-:W-:Y:S01]  /*61d0*/  UIADD3 UR17, UPT, UPT, UR17, 0x1b8, URZ ;  /* 0x000001b811117890 */ /* 0x000fe2000fffe0ff */
[----:B------:R-:W-:-:S03]  /*61e0*/  SHF.L.U32 R3, R40, 0x1f, RZ ;  /* 0x0000001f28037819 */ /* 0x000fc600000006ff */
[----:B------:R-:W-:-:S09]  /*61f0*/  ULEA UR4, UR20, UR17, 0x3 ;  /* 0x0000001114047291 */ /* 0x000fd2000f8e18ff */
[----:B------:R-:W1:Y:S02]  /*6200*/  SYNCS.PHASECHK.TRANS64.TRYWAIT P0, [UR4], R3 ;  /* 0x00000003ff0075a7 */ /* 0x000e640008001104 */
[----:B-1----:R-:W-:Y:S05]  /*6210*/  @!P0 BRA `(.L_x_99) ;  /* 0x0000003800848947 */ /* 0x002fea0003800000 */
.L_x_212:
        /* <DEDUP_REMOVED lines=9> */
.L_x_214:
        /* <DEDUP_REMOVED lines=8> */
.L_x_101:
[----:B-1----:R1:W3:Y:S02]  /*6330*/  SYNCS.PHASECHK.TRANS64.TRYWAIT P0, [R0+URZ], R3 ;  /* 0x00000003000075a7 */ /* 0x0022e400080011ff */
[----:B---3--:R-:W-:Y:S05]  /*6340*/  @!P0 NANOSLEEP.SYNCS 0x989680 ;  /* 0x009896800000895d */ /* 0x008fea0003900000 */
[----:B------:R-:W3:Y:S02]  /*6350*/  @!P0 SYNCS.PHASECHK.TRANS64 P0, [R0+URZ], R3 ;  /* 0x00000003000085a7 */ /* 0x000ee400080010ff */
[----:B--23--:R-:W-:Y:S05]  /*6360*/  @P0 EXIT ;  /* 0x000000000000094d */ /* 0x00cfea0003800000 */
[----:B------:R-:W-:Y:S05]  /*6370*/  BRA `(.L_x_101) ;  /* 0xfffffffc00ec7947 */ /* 0x000fea000383ffff */
.L_x_89:
[----:B------:R-:W-:-:S06]  /*6380*/  UISETP.GE.AND UP1, UPT, UR4, 0x4, UPT ;  /* 0x000000040400788c */ /* 0x000fcc000bf26270 */
[----:B------:R-:W-:-:S13]  /*6390*/  PLOP3.LUT P0, PT, PT, PT, UP1, 0x80, 0x8 ;  /* 0x000000000008781c */ /* 0x000fda0003f0f018 */
[----:B-1----:R-:W-:Y:S05]  /*63a0*/  @!P0 EXIT ;  /* 0x000000000000894d */ /* 0x002fea0003800000 */
[----:B------:R-:W-:Y:S01]  /*63b0*/  BAR.SYNC.DEFER_BLOCKING 0x6, 0xa0 ;  /* 0x0182800000007b1d */ /* 0x000fe20000010000 */
[C---:B------:R-:W-:Y:S01]  /*63c0*/  IMAD.SHL.U32 R9, R77.reuse, 0x20, RZ ;  /* 0x000000204d097824 */ /* 0x040fe200078e00ff */
[C---:B------:R-:W-:Y:S01]  /*63d0*/  LOP3.LUT P0, RZ, R77.reuse, 0x4, RZ, 0xc0, !PT ;  /* 0x000000044dff7812 */ /* 0x040fe2000780c0ff */
[C---:B------:R-:W-:Y:S01]  /*63e0*/  IMAD.SHL.U32 R5, R77.reuse, 0x4, RZ ;  /* 0x000000044d057824 */ /* 0x040fe200078e00ff */
[----:B------:R-:W-:Y:S01]  /*63f0*/  CS2R R74, SRZ ;  /* 0x00000000004a7805 */ /* 0x000fe2000001ff00 */
[----:B------:R-:W-:Y:S01]  /*6400*/  IMAD.SHL.U32 R76, R77, 0x10, RZ ;  /* 0x000000104d4c7824 */ /* 0x000fe200078e00ff */
[----:B------:R-:W-:Y:S02]  /*6410*/  UMOV UR51, 0x400 ;  /* 0x0000040000337882 */ /* 0x000fe40000000000 */
[----:B------:R-:W1:Y:S01]  /*6420*/  LDC R73, c[0x0][0x370] ;  /* 0x0000dc00ff497b82 */ /* 0x000e620000000800 */
[----:B------:R-:W-:Y:S01]  /*6430*/  ULEA UR51, UR46, UR51, 0x18 ;  /* 0x000000332e337291 */ /* 0x000fe2000f8ec0ff */
[----:B------:R-:W-:Y:S01]  /*6440*/  LOP3.LUT R0, R9, 0xc0, RZ, 0xc0, !PT ;  /* 0x000000c009007812 */ /* 0x000fe200078ec0ff */
[----:B------:R-:W-:Y:S01]  /*6450*/  IMAD.U32 R32, R77, 0x10000, RZ ;  /* 0x000100004d207824 */ /* 0x000fe200078e00ff */
[----:B------:R-:W-:Y:S01]  /*6460*/  LOP3.LUT R76, R76, 0x600, RZ, 0xc0, !PT ;  /* 0x000006004c4c7812 */ /* 0x000fe200078ec0ff */
[----:B------:R-:W-:Y:S01]  /*6470*/  IMAD.MOV.U32 R80, RZ, RZ, 0x10 ;  /* 0x00000010ff507424 */ /* 0x000fe200078e00ff */
[----:B------:R-:W-:Y:S01]  /*6480*/  LOP3.LUT R5, R0, 0x18, R5, 0xf8, !PT ;  /* 0x0000001800057812 */ /* 0x000fe200078ef805 */
[----:B------:R-:W-:Y:S01]  /*6490*/  IMAD.MOV.U32 R30, RZ, RZ, RZ ;  /* 0x000000ffff1e7224 */ /* 0x000fe200078e00ff */
[----:B------:R-:W2:Y:S01]  /*64a0*/  LDC R28, c[0x0][0xc0c] ;  /* 0x00030300ff1c7b82 */ /* 0x000ea20000000800 */
[----:B------:R-:W-:Y:S01]  /*64b0*/  SHF.R.U32.HI R0, RZ, 0x1, R77 ;  /* 0x00000001ff007819 */ /* 0x000fe2000001164d */
[----:B------:R-:W3:Y:S01]  /*64c0*/  LDCU.64 UR60, c[0x0][0x348] ;  /* 0x00006900ff3c77ac */ /* 0x000ee20008000a00 */
[----:B------:R-:W-:-:S02]  /*64d0*/  LOP3.LUT R76, R76, 0x20, R9, 0xf8, !PT ;  /* 0x000000204c4c7812 */ /* 0x000fc400078ef809 */
[----:B------:R-:W-:Y:S01]  /*64e0*/  LOP3.LUT R5, R5, 0x8, R0, 0x78, !PT ;  /* 0x0000000805057812 */ /* 0x000fe200078e7800 */
[----:B------:R-:W-:Y:S01]  /*64f0*/  UMOV UR56, 0x1 ;  /* 0x0000000100387882 */ /* 0x000fe20000000000 */
[----:B------:R-:W-:Y:S01]  /*6500*/  SHF.R.S32.HI R0, RZ, 0x1f, R3 ;  /* 0x0000001fff007819 */ /* 0x000fe20000011403 */
[----:B------:R-:W4:Y:S01]  /*6510*/  LDC R67, c[0x0][0xc20] ;  /* 0x00030800ff437b82 */ /* 0x000f220000000800 */
[----:B------:R-:W3:Y:S01]  /*6520*/  LDS R6, [UR51+0x230] ;  /* 0x00023033ff067984 */ /* 0x000ee20008000800 */
[----:B------:R-:W-:Y:S01]  /*6530*/  LOP3.LUT R76, R76, 0x100, R9, 0xf8, !PT ;  /* 0x000001004c4c7812 */ /* 0x000fe200078ef809 */
[----:B------:R-:W1:Y:S01]  /*6540*/  LDCU.64 UR36, c[0x0][0x988] ;  /* 0x00013100ff2477ac */ /* 0x000e620008000a00 */
[----:B------:R-:W-:Y:S02]  /*6550*/  LEA.HI R79, R0, R3, RZ, 0x6 ;  /* 0x00000003004f7211 */ /* 0x000fe400078f30ff */
[----:B------:R-:W-:Y:S01]  /*6560*/  LOP3.LUT R76, R76, R5, RZ, 0xfc, !PT ;  /* 0x000000054c4c7212 */ /* 0x000fe200078efcff */
[----:B------:R-:W1:Y:S01]  /*6570*/  LDCU.64 UR38, c[0x0][0x990] ;  /* 0x00013200ff2677ac */ /* 0x000e620008000a00 */
[----:B------:R-:W1:Y:S01]  /*6580*/  LDC R27, c[0x0][0xc30] ;  /* 0x00030c00ff1b7b82 */ /* 0x000e620000000800 */
[----:B------:R-:W-:-:S02]  /*6590*/  LOP3.LUT R77, R77, 0x60, RZ, 0xc0, !PT ;  /* 0x000000604d4d7812 */ /* 0x000fc400078ec0ff */
[----:B------:R-:W-:Y:S01]  /*65a0*/  LOP3.LUT R32, R32, 0x600000, RZ, 0xc0, !PT ;  /* 0x0060000020207812 */ /* 0x000fe200078ec0ff */
[----:B------:R-:W-:Y:S01]  /*65b0*/  UMOV UR58, URZ ;  /* 0x000000ff003a7c82 */ /* 0x000fe20008000000 */
[----:B------:R-:W-:Y:S01]  /*65c0*/  SEL R80, R80, 0xfffffff0, !P0 ;  /* 0xfffffff050507807 */ /* 0x000fe20004000000 */
[----:B------:R-:W-:Y:S01]  /*65d0*/  UIADD3 UR57, UPT, UPT, UR51, 0x400, URZ ;  /* 0x0000040033397890 */ /* 0x000fe2000fffe0ff */
[----:B------:R-:W-:Y:S01]  /*65e0*/  SHF.R.S32.HI R79, RZ, 0x6, R79 ;  /* 0x00000006ff4f7819 */ /* 0x000fe2000001144f */
[----:B------:R-:W1:Y:S01]  /*65f0*/  LDC R66, c[0x0][0x388] ;  /* 0x0000e200ff427b82 */ /* 0x000e620000000800 */
[----:B------:R-:W-:Y:S01]  /*6600*/  UMOV UR55, URZ ;  /* 0x000000ff00377c82 */ /* 0x000fe20008000000 */
[----:B------:R-:W-:-:S06]  /*6610*/  UMOV UR54, URZ ;  /* 0x000000ff00367c82 */ /* 0x000fcc0008000000 */
[----:B------:R-:W1:Y:S08]  /*6620*/  LDC R65, c[0x0][0x38c] ;  /* 0x0000e300ff417b82 */ /* 0x000e700000000800 */
[----:B------:R-:W1:Y:S08]  /*6630*/  LDC.64 R56, c[0x0][0xc10] ;  /* 0x00030400ff387b82 */ /* 0x000e700000000a00 */
[----:B------:R-:W1:Y:S01]  /*6640*/  LDC.64 R24, c[0x0][0xc18] ;  /* 0x00030600ff187b82 */ /* 0x000e620000000a00 */
[C---:B---3--:R-:W-:Y:S01]  /*6650*/  VIADD R7, R6.reuse, 0x40 ;  /* 0x0000004006077836 */ /* 0x048fe20000000000 */
[----:B------:R-:W-:-:S04]  /*6660*/  LOP3.LUT R6, R6, 0xffff, RZ, 0xc0, !PT ;  /* 0x0000ffff06067812 */ /* 0x000fc800078ec0ff */
[----:B------:R-:W-:Y:S02]  /*6670*/  LOP3.LUT R7, R7, 0xffff, RZ, 0xc0, !PT ;  /* 0x0000ffff07077812 */ /* 0x000fe400078ec0ff */
[----:B------:R-:W3:Y:S03]  /*6680*/  LDC.64 R22, c[0x0][0xc28] ;  /* 0x00030a00ff167b82 */ /* 0x000ee60000000a00 */
[----:B------:R1:W-:Y:S05]  /*6690*/  STL.64 [R1], R6 ;  /* 0x0000000601007387 */ /* 0x0003ea0000100a00 */
[----:B------:R-:W1:Y:S08]  /*66a0*/  LDC.64 R54, c[0x0][0x9b0] ;  /* 0x00026c00ff367b82 */ /* 0x000e700000000a00 */
[----:B------:R-:W1:Y:S08]  /*66b0*/  LDC.64 R52, c[0x0][0x9a8] ;  /* 0x00026a00ff347b82 */ /* 0x000e700000000a00 */
[----:B--2-4-:R-:W1:Y:S02]  /*66c0*/  LDC R72, c[0x0][0x374] ;  /* 0x0000dd00ff487b82 */ /* 0x014e640000000800 */
.L_x_132:
[----:B------:R-:W-:Y:S04]  /*66d0*/  SHF.L.U32 R3, R74, 0x1f, RZ ;  /* 0x0000001f4a037819 */ /* 0x000fe800000006ff */
[----:B------:R-:W2:Y:S02]  /*66e0*/  SYNCS.PHASECHK.TRANS64.TRYWAIT P0, [UR51+0x1e0], R3 ;  /* 0x0001e003ff0075a7 */ /* 0x000ea40008001133 */
[----:B-12---:R-:W-:Y:S05]  /*66f0*/  @!P0 BRA `(.L_x_102) ;  /* 0x00000034007c8947 */ /* 0x006fea0003800000 */
.L_x_216:
[----:B------:R-:W4:Y:S01]  /*6700*/  LDS.128 R60, [UR51+0x220] ;  /* 0x00022033ff3c7984 */ /* 0x000f220008000c00 */
[----:B------:R-:W-:Y:S01]  /*6710*/  UIADD3 UR4, UPT, UPT, UR51, 0x1e8, URZ ;  /* 0x000001e833047890 */ /* 0x000fe2000fffe0ff */
[----:B--2---:R-:W-:Y:S01]  /*6720*/  IMAD R0, R30, 0x4, R1 ;  /* 0x000000041e007824 */ /* 0x004fe200078e0201 */
[-C--:B------:R-:W-:Y:S02]  /*6730*/  IABS R8, R79.reuse ;  /* 0x0000004f00087213 */ /* 0x080fe40000000000 */
[----:B------:R-:W-:Y:S01]  /*6740*/  UPRMT UR4, URZ, 0x654, UR4 ;  /* 0x00000654ff047896 */ /* 0x000fe20008000004 */
[----:B-1----:R-:W-:Y:S01]  /*6750*/  IABS R4, R66 ;  /* 0x0000004200047213 */ /* 0x002fe20000000000 */
[----:B------:R-:W1:Y:S01]  /*6760*/  I2F.RP R5, R8 ;  /* 0x0000000800057306 */ /* 0x000e620000209400 */
[----:B------:R-:W-:Y:S01]  /*6770*/  @!PT LDS RZ, [RZ] ;  /* 0x00000000fffff984 */ /* 0x000fe20000000800 */
[----:B------:R-:W-:Y:S01]  /*6780*/  @!PT LDS RZ, [RZ] ;  /* 0x00000000fffff984 */ /* 0x000fe20000000800 */
[----:B------:R-:W-:Y:S01]  /*6790*/  @!PT LDS RZ, [RZ] ;  /* 0x00000000fffff984 */ /* 0x000fe20000000800 */
[----:B------:R-:W-:Y:S01]  /*67a0*/  @!PT LDS RZ, [RZ] ;  /* 0x00000000fffff984 */ /* 0x000fe20000000800 */
[----:B------:R2:W-:Y:S06]  /*67b0*/  MEMBAR.ALL.CTA ;  /* 0x0000000000007992 */ /* 0x0005ec0000008000 */
[----:B--2---:R-:W2:Y:S02]  /*67c0*/  FENCE.VIEW.ASYNC.S ;  /* 0x00000000000073c6 */ /* 0x004ea40000000000 */
[----:B--2---:R-:W-:Y:S06]  /*67d0*/  SYNCS.ARRIVE.TRANS64.RED.A1T0 RZ, [UR4], RZ ;  /* 0x000000ffffff79a7 */ /* 0x004fec0008100404 */
[----:B------:R2:W5:Y:S01]  /*67e0*/  LDL R17, [R0] ;  /* 0x0000000000117983 */ /* 0x0005620000100800 */
[----:B----4-:R-:W-:Y:S01]  /*67f0*/  LOP3.LUT P3, RZ, R62, 0x1, RZ, 0xc0, !PT ;  /* 0x000000013eff7812 */ /* 0x010fe2000786c0ff */
[----:B-1----:R-:W1:Y:S10]  /*6800*/  MUFU.RCP R2, R5 ;  /* 0x0000000500027308 */ /* 0x002e740000001000 */
[----:B------:R-:W4:Y:S02]  /*6810*/  I2F.RP R5, R4 ;  /* 0x0000000400057306 */ /* 0x000f240000209400 */
[----:B------:R-:W-:Y:S02]  /*6820*/  @P3 MOV R31, R60 ;  /* 0x0000003c001f3202 */ /* 0x000fe40000000f00 */
[----:B------:R-:W-:Y:S01]  /*6830*/  @P3 LOP3.LUT R29, R61, 0xffff, RZ, 0xc0, !PT ;  /* 0x0000ffff3d1d3812 */ /* 0x000fe200078ec0ff */
[----:B-1----:R-:W-:Y:S01]  /*6840*/  VIADD R10, R2, 0xffffffe ;  /* 0x0ffffffe020a7836 */ /* 0x002fe20000000000 */
[----:B------:R-:W-:Y:S04]  /*6850*/  IABS R2, R79 ;  /* 0x0000004f00027213 */ /* 0x000fe80000000000 */
[----:B------:R-:W1:Y:S01]  /*6860*/  F2I.FTZ.U32.TRUNC.NTZ R11, R10 ;  /* 0x0000000a000b7305 */ /* 0x000e62000021f000 */
[----:B------:R-:W-:Y:S09]  /*6870*/  IADD3 R2, PT, PT, RZ, -R2, RZ ;  /* 0x80000002ff027210 */ /* 0x000ff20007ffe0ff */
[----:B----4-:R-:W4:Y:S01]  /*6880*/  MUFU.RCP R5, R5 ;  /* 0x0000000500057308 */ /* 0x010f220000001000 */
[--C-:B-1----:R-:W-:Y:S02]  /*6890*/  IMAD.MOV R3, RZ, RZ, -R11.reuse ;  /* 0x000000ffff037224 */ /* 0x102fe400078e0a0b */
[----:B------:R-:W-:Y:S02]  /*68a0*/  IMAD.MOV.U32 R10, RZ, RZ, RZ ;  /* 0x000000ffff0a7224 */ /* 0x000fe400078e00ff */
[----:B------:R-:W-:Y:S01]  /*68b0*/  IMAD R6, R3, R8, RZ ;  /* 0x0000000803067224 */ /* 0x000fe200078e02ff */
[----:B------:R-:W-:Y:S03]  /*68c0*/  IABS R3, R18 ;  /* 0x0000001200037213 */ /* 0x000fe60000000000 */
[----:B------:R-:W-:Y:S04]  /*68d0*/  IMAD.HI.U32 R6, R11, R6, R10 ;  /* 0x000000060b067227 */ /* 0x000fe800078e000a */
[----:B----4-:R-:W-:Y:S02]  /*68e0*/  VIADD R9, R5, 0xffffffe ;  /* 0x0ffffffe05097836 */ /* 0x010fe40000000000 */
[----:B------:R-:W-:Y:S04]  /*68f0*/  IMAD.HI.U32 R11, R6, R3, RZ ;  /* 0x00000003060b7227 */ /* 0x000fe800078e00ff */
[----:B------:R-:W-:Y:S01]  /*6900*/  IMAD R3, R11, R2, R3 ;  /* 0x000000020b037224 */ /* 0x000fe200078e0203 */
[----:B------:R-:W1:Y:S01]  /*6910*/  F2I.FTZ.U32.TRUNC.NTZ R9, R9 ;  /* 0x0000000900097305 */ /* 0x000e62000021f000 */
[----:B------:R-:W-:Y:S03]  /*6920*/  LOP3.LUT R2, R18, R79, RZ, 0x3c, !PT ;  /* 0x0000004f12027212 */ /* 0x000fe600078e3cff */
[----:B------:R-:W-:Y:S02]  /*6930*/  ISETP.GT.U32.AND P0, PT, R8, R3, PT ;  /* 0x000000030800720c */ /* 0x000fe40003f04070 */
[----:B------:R-:W-:Y:S01]  /*6940*/  ISETP.GE.AND P1, PT, R2, RZ, PT ;  /* 0x000000ff0200720c */ /* 0x000fe20003f26270 */
[--C-:B-1----:R-:W-:Y:S10]  /*6950*/  IMAD.MOV R2, RZ, RZ, -R9.reuse ;  /* 0x000000ffff027224 */ /* 0x102ff400078e0a09 */
[----:B------:R-:W-:Y:S02]  /*6960*/  @!P0 IMAD.IADD R3, R3, 0x1, -R8 ;  /* 0x0000000103038824 */ /* 0x000fe400078e0a08 */
[----:B------:R-:W-:Y:S01]  /*6970*/  @!P0 VIADD R11, R11, 0x1 ;  /* 0x000000010b0b8836 */ /* 0x000fe20000000000 */
[----:B------:R-:W-:Y:S01]  /*6980*/  ISETP.NE.AND P0, PT, R79, RZ, PT ;  /* 0x000000ff4f00720c */ /* 0x000fe20003f05270 */
[----:B------:R-:W-:Y:S01]  /*6990*/  IMAD R5, R2, R4, RZ ;  /* 0x0000000402057224 */ /* 0x000fe200078e02ff */
[----:B------:R-:W-:Y:S01]  /*69a0*/  ISETP.GE.U32.AND P2, PT, R3, R8, PT ;  /* 0x000000080300720c */ /* 0x000fe20003f46070 */
[----:B------:R-:W-:Y:S01]  /*69b0*/  IMAD.MOV.U32 R8, RZ, RZ, RZ ;  /* 0x000000ffff087224 */ /* 0x000fe200078e00ff */
[----:B------:R-:W-:Y:S03]  /*69c0*/  IABS R2, R65 ;  /* 0x0000004100027213 */ /* 0x000fe60000000000 */
[----:B------:R-:W-:Y:S01]  /*69d0*/  IMAD.HI.U32 R5, R9, R5, R8 ;  /* 0x0000000509057227 */ /* 0x000fe200078e0008 */
[----:B------:R-:W1:Y:S07]  /*69e0*/  I2F.RP R3, R2 ;  /* 0x0000000200037306 */ /* 0x000e6e0000209400 */
[----:B------:R-:W-:Y:S05]  /*69f0*/  @P2 IADD3 R11, PT, PT, R11, 0x1, RZ ;  /* 0x000000010b0b2810 */ /* 0x000fea0007ffe0ff */
[----:B------:R-:W-:Y:S01]  /*6a00*/  @!P1 IMAD.MOV R11, RZ, RZ, -R11 ;  /* 0x000000ffff0b9224 */ /* 0x000fe200078e0a0b */
[----:B------:R-:W-:Y:S01]  /*6a10*/  @!P0 LOP3.LUT R11, RZ, R79, RZ, 0x33, !PT ;  /* 0x0000004fff0b8212 */ /* 0x000fe200078e33ff */
[----:B-1----:R-:W1:Y:S03]  /*6a20*/  MUFU.RCP R3, R3 ;  /* 0x0000000300037308 */ /* 0x002e660000001000 */
[----:B------:R-:W-:Y:S05]  /*6a30*/  IABS R6, R11 ;  /* 0x0000000b00067213 */ /* 0x000fea0000000000 */
[----:B------:R-:W-:Y:S05]  /*6a40*/  IMAD.HI.U32 R10, R5, R6, RZ ;  /* 0x00000006050a7227 */ /* 0x000fea00078e00ff */
[----:B------:R-:W-:Y:S05]  /*6a50*/  IADD3 R5, PT, PT, -R10, RZ, RZ ;  /* 0x000000ff0a057210 */ /* 0x000fea0007ffe1ff */
[C---:B------:R-:W-:Y:S02]  /*6a60*/  IMAD R6, R4.reuse, R5, R6 ;  /* 0x0000000504067224 */ /* 0x040fe400078e0206 */
[----:B-1----:R-:W-:Y:S03]  /*6a70*/  VIADD R7, R3, 0xffffffe ;  /* 0x0ffffffe03077836 */ /* 0x002fe60000000000 */
[----:B------:R-:W-:Y:S03]  /*6a80*/  ISETP.GT.U32.AND P0, PT, R4, R6, PT ;  /* 0x000000060400720c */ /* 0x000fe60003f04070 */
[----:B------:R-:W1:Y:S10]  /*6a90*/  F2I.FTZ.U32.TRUNC.NTZ R7, R7 ;  /* 0x0000000700077305 */ /* 0x000e74000021f000 */
[----:B------:R-:W-:Y:S02]  /*6aa0*/  @!P0 IMAD.IADD R6, R6, 0x1, -R4 ;  /* 0x0000000106068824 */ /* 0x000fe400078e0a04 */
[----:B------:R-:W-:Y:S01]  /*6ab0*/  @!P0 VIADD R10, R10, 0x1 ;  /* 0x000000010a0a8836 */ /* 0x000fe20000000000 */
[----:B------:R-:W-:Y:S02]  /*6ac0*/  ISETP.NE.AND P0, PT, R66, RZ, PT ;  /* 0x000000ff4200720c */ /* 0x000fe40003f05270 */
[----:B------:R-:W-:Y:S01]  /*6ad0*/  ISETP.GE.U32.AND P2, PT, R6, R4, PT ;  /* 0x000000040600720c */ /* 0x000fe20003f46070 */
[--C-:B-1----:R-:W-:Y:S01]  /*6ae0*/  IMAD.MOV R3, RZ, RZ, -R7.reuse ;  /* 0x000000ffff037224 */ /* 0x102fe200078e0a07 */
[----:B------:R-:W-:Y:S01]  /*6af0*/  LOP3.LUT R4, R11, R66, RZ, 0x3c, !PT ;  /* 0x000000420b047212 */ /* 0x000fe200078e3cff */
[----:B------:R-:W-:Y:S03]  /*6b00*/  IMAD.MOV.U32 R6, RZ, RZ, RZ ;  /* 0x000000ffff067224 */ /* 0x000fe600078e00ff */
[----:B------:R-:W-:Y:S01]  /*6b10*/  ISETP.GE.AND P1, PT, R4, RZ, PT ;  /* 0x000000ff0400720c */ /* 0x000fe20003f26270 */
[----:B------:R-:W-:Y:S04]  /*6b20*/  IMAD R4, R3, R2, RZ ;  /* 0x0000000203047224 */ /* 0x000fe800078e02ff */
[----:B------:R-:W-:Y:S03]  /*6b30*/  IMAD.HI.U32 R7, R7, R4, R6 ;  /* 0x0000000407077227 */ /* 0x000fe600078e0006 */
[----:B------:R-:W-:Y:S05]  /*6b40*/  @P2 IADD3 R10, PT, PT, R10, 0x1, RZ ;  /* 0x000000010a0a2810 */ /* 0x000fea0007ffe0ff */
[----:B------:R-:W-:Y:S01]  /*6b50*/  @!P1 IMAD.MOV R10, RZ, RZ, -R10 ;  /* 0x000000ffff0a9224 */ /* 0x000fe200078e0a0a */
[----:B------:R-:W-:Y:S02]  /*6b60*/  @!P0 LOP3.LUT R10, RZ, R66, RZ, 0x33, !PT ;  /* 0x00000042ff0a8212 */ /* 0x000fe400078e33ff */
[----:B------:R-:W-:Y:S02]  /*6b70*/  ISETP.GE.AND P0, PT, R26, 0x1, PT ;  /* 0x000000011a00780c */ /* 0x000fe40003f06270 */
[----:B------:R-:W-:Y:S02]  /*6b80*/  IABS R3, R10 ;  /* 0x0000000a00037213 */ /* 0x000fe40000000000 */
[----:B------:R-:W-:Y:S03]  /*6b90*/  LOP3.LUT R12, R10, R65, RZ, 0x3c, !PT ;  /* 0x000000410a0c7212 */ /* 0x000fe600078e3cff */
[----:B------:R-:W-:Y:S05]  /*6ba0*/  IMAD.HI.U32 R13, R7, R3, RZ ;  /* 0x00000003070d7227 */ /* 0x000fea00078e00ff */
[----:B------:R-:W-:Y:S05]  /*6bb0*/  IADD3 R4, PT, PT, -R13, RZ, RZ ;  /* 0x000000ff0d047210 */ /* 0x000fea0007ffe1ff */
[C---:B------:R-:W-:Y:S05]  /*6bc0*/  IMAD R3, R2.reuse, R4, R3 ;  /* 0x0000000402037224 */ /* 0x040fea00078e0203 */
[----:B------:R-:W-:Y:S11]  /*6bd0*/  ISETP.GT.U32.AND P4, PT, R2, R3, PT ;  /* 0x000000030200720c */ /* 0x000ff60003f84070 */
[----:B------:R-:W-:Y:S02]  /*6be0*/  @!UPT UIADD3 URZ, UPT, UPT, URZ, URZ, URZ ;  /* 0x000000fffffff290 */ /* 0x000fe4000fffe0ff */
[----:B------:R-:W-:Y:S05]  /*6bf0*/  @!P4 IMAD.IADD R3, R3, 0x1, -R2 ;  /* 0x000000010303c824 */ /* 0x000fea00078e0a02 */
[----:B------:R-:W-:Y:S01]  /*6c00*/  ISETP.GE.U32.AND P2, PT, R3, R2, PT ;  /* 0x000000020300720c */ /* 0x000fe20003f46070 */
[----:B------:R-:W-:Y:S01]  /*6c10*/  @!UPT UIADD3 URZ, UPT, UPT, URZ, URZ, URZ ;  /* 0x000000fffffff290 */ /* 0x000fe2000fffe0ff */
[----:B--2---:R-:W-:Y:S11]  /*6c20*/  @!P0 BRA `(.L_x_103) ;  /* 0x0000000000a48947 */ /* 0x004ff60003800000 */
[----:B------:R-:W-:Y:S01]  /*6c30*/  IMAD.HI.U32 R16, R72, R25, RZ ;  /* 0x0000001948107227 */ /* 0x000fe200078e00ff */
[----:B------:R-:W-:Y:S02]  /*6c40*/  ISETP.NE.AND P0, PT, R24, 0x1, PT ;  /* 0x000000011800780c */ /* 0x000fe40003f05270 */
[----:B------:R-:W-:Y:S01]  /*6c50*/  ISETP.NE.AND P1, PT, R26, 0x1, PT ;  /* 0x000000011a00780c */ /* 0x000fe20003f25270 */
[-C--:B------:R-:W-:Y:S01]  /*6c60*/  IMAD.HI.U32 R14, R73, R56.reuse, RZ ;  /* 0x00000038490e7227 */ /* 0x080fe200078e00ff */
[----:B------:R-:W-:Y:S02]  /*6c70*/  SHF.R.U32.HI R15, RZ, R67, R16 ;  /* 0x00000043ff0f7219 */ /* 0x000fe40000011610 */
[----:B------:R-:W-:Y:S01]  /*6c80*/  ISETP.NE.AND P5, PT, R28, 0x1, PT ;  /* 0x000000011c00780c */ /* 0x000fe20003fa5270 */
[----:B------:R-:W-:Y:S01]  /*6c90*/  IMAD.HI.U32 R34, R29, R25, RZ ;  /* 0x000000191d227227 */ /* 0x000fe200078e00ff */
[----:B------:R-:W-:Y:S02]  /*6ca0*/  SHF.R.U32.HI R14, RZ, R57, R14 ;  /* 0x00000039ff0e7219 */ /* 0x000fe4000001160e */
[----:B------:R-:W-:Y:S01]  /*6cb0*/  SEL R3, R72, R15, !P0 ;  /* 0x0000000f48037207 */ /* 0x000fe20004000000 */
[----:B------:R-:W-:Y:S01]  /*6cc0*/  IMAD.HI.U32 R20, R31, R56, RZ ;  /* 0x000000381f147227 */ /* 0x000fe200078e00ff */
[----:B------:R-:W-:Y:S03]  /*6cd0*/  SEL R7, R73, R14, !P5 ;  /* 0x0000000e49077207 */ /* 0x000fe60006800000 */
[-C--:B---3--:R-:W-:Y:S01]  /*6ce0*/  IMAD.HI.U32 R14, R3, R22.reuse, RZ ;  /* 0x00000016030e7227 */ /* 0x088fe200078e00ff */
[----:B------:R-:W-:Y:S03]  /*6cf0*/  SHF.R.U32.HI R20, RZ, R57, R20 ;  /* 0x00000039ff147219 */ /* 0x000fe60000011614 */
[----:B------:R-:W-:Y:S01]  /*6d00*/  IMAD.HI.U32 R16, R7, R22, RZ ;  /* 0x0000001607107227 */ /* 0x000fe200078e00ff */
[----:B------:R-:W-:Y:S02]  /*6d10*/  @P1 SHF.R.U32.HI R3, RZ, R23, R14 ;  /* 0x00000017ff031219 */ /* 0x000fe4000001160e */
[----:B------:R-:W-:Y:S02]  /*6d20*/  SHF.R.U32.HI R14, RZ, R67, R34 ;  /* 0x00000043ff0e7219 */ /* 0x000fe40000011622 */
[----:B------:R-:W-:Y:S01]  /*6d30*/  @P1 SHF.R.U32.HI R7, RZ, R23, R16 ;  /* 0x00000017ff071219 */ /* 0x000fe20000011610 */
[C---:B------:R-:W-:Y:S01]  /*6d40*/  IMAD R2, R26.reuse, R3, RZ ;  /* 0x000000031a027224 */ /* 0x040fe200078e02ff */
[----:B------:R-:W-:Y:S02]  /*6d50*/  SEL R5, R29, R14, !P0 ;  /* 0x0000000e1d057207 */ /* 0x000fe40004000000 */
[----:B------:R-:W-:Y:S01]  /*6d60*/  SEL R3, R31, R20, !P5 ;  /* 0x000000141f037207 */ /* 0x000fe20006800000 */
[----:B------:R-:W-:Y:S01]  /*6d70*/  IMAD R4, R26, R7, RZ ;  /* 0x000000071a047224 */ /* 0x000fe200078e02ff */
[C---:B------:R-:W-:Y:S01]  /*6d80*/  ISETP.GE.AND P0, PT, R5.reuse, R2, PT ;  /* 0x000000020500720c */ /* 0x040fe20003f06270 */
[----:B------:R-:W-:Y:S03]  /*6d90*/  IMAD.HI.U32 R6, R5, R22, RZ ;  /* 0x0000001605067227 */ /* 0x000fe600078e00ff */
[----:B------:R-:W-:Y:S01]  /*6da0*/  ISETP.GE.OR P0, PT, R3, R4, P0 ;  /* 0x000000040300720c */ /* 0x000fe20000706670 */
[----:B------:R-:W-:Y:S01]  /*6db0*/  IMAD.MOV R4, RZ, RZ, -R3 ;  /* 0x000000ffff047224 */ /* 0x000fe200078e0a03 */
[-C--:B------:R-:W-:Y:S03]  /*6dc0*/  SHF.R.U32.HI R6, RZ, R23.reuse, R6 ;  /* 0x00000017ff067219 */ /* 0x080fe60000011606 */
[----:B------:R-:W-:Y:S01]  /*6dd0*/  IMAD R31, R28, R4, R31 ;  /* 0x000000041c1f7224 */ /* 0x000fe200078e021f */
[----:B------:R-:W-:Y:S05]  /*6de0*/  SEL R9, R5, R6, !P1 ;  /* 0x0000000605097207 */ /* 0x000fea0004800000 */
[----:B------:R-:W-:Y:S02]  /*6df0*/  IMAD.MOV R6, RZ, RZ, -R9 ;  /* 0x000000ffff067224 */ /* 0x000fe400078e0a09 */
[C---:B------:R-:W-:Y:S04]  /*6e00*/  @!P0 IMAD.HI.U32 R2, R3.reuse, R22, RZ ;  /* 0x0000001603028227 */ /* 0x040fe800078e00ff */
[----:B------:R-:W-:Y:S01]  /*6e10*/  IMAD R6, R26, R6, R5 ;  /* 0x000000061a067224 */ /* 0x000fe200078e0205 */
[----:B------:R-:W-:Y:S04]  /*6e20*/  @!P0 SHF.R.U32.HI R2, RZ, R23, R2 ;  /* 0x00000017ff028219 */ /* 0x000fe80000011602 */
[----:B------:R-:W-:Y:S02]  /*6e30*/  @!P0 SEL R0, R3, R2, !P1 ;  /* 0x0000000203008207 */ /* 0x000fe40004800000 */
[----:B------:R-:W-:Y:S02]  /*6e40*/  IADD3 R2, PT, PT, -R5, RZ, RZ ;  /* 0x000000ff05027210 */ /* 0x000fe40007ffe1ff */
[----:B------:R-:W-:Y:S01]  /*6e50*/  @!P0 IADD3 R8, PT, PT, R9, -R0, RZ ;  /* 0x8000000009088210 */ /* 0x000fe20007ffe0ff */
[----:B------:R-:W-:Y:S02]  /*6e60*/  @!P0 IMAD R0, R7, R6, R0 ;  /* 0x0000000607008224 */ /* 0x000fe400078e0200 */
[----:B------:R-:W-:Y:S02]  /*6e70*/  IMAD R29, R24, R2, R29 ;  /* 0x00000002181d7224 */ /* 0x000fe400078e021d */
[----:B------:R-:W-:Y:S02]  /*6e80*/  @!P0 IMAD R5, R8, R26, R3 ;  /* 0x0000001a08058224 */ /* 0x000fe400078e0203 */
[----:B------:R-:W-:Y:S04]  /*6e90*/  @!P0 IMAD.MOV.U32 R3, RZ, RZ, R0 ;  /* 0x000000ffff038224 */ /* 0x000fe800078e0000 */
[----:B------:R-:W-:Y:S02]  /*6ea0*/  IMAD R31, R3, R28, R31 ;  /* 0x0000001c031f7224 */ /* 0x000fe400078e021f */
[----:B------:R-:W-:Y:S07]  /*6eb0*/  IMAD R29, R5, R24, R29 ;  /* 0x00000018051d7224 */ /* 0x000fee00078e021d */
.L_x_103:
[----:B------:R-:W-:Y:S01]  /*6ec0*/  ISETP.NE.AND P0, PT, R27, 0x1, PT ;  /* 0x000000011b00780c */ /* 0x000fe20003f05270 */
[----:B------:R-:W1:Y:S01]  /*6ed0*/  LDC.64 R6, c[0x0][0xc10] ;  /* 0x00030400ff067b82 */ /* 0x000e620000000a00 */
[----:B------:R-:W-:Y:S01]  /*6ee0*/  R2UR UR4, R12 ;  /* 0x000000000c0472ca */ /* 0x000fe200000e0000 */
[----:B------:R-:W-:Y:S01]  /*6ef0*/  @!P4 VIADD R13, R13, 0x1 ;  /* 0x000000010d0dc836 */ /* 0x000fe20000000000 */
[----:B------:R-:W-:Y:S01]  /*6f00*/  ISETP.NE.AND P1, PT, R65, RZ, PT ;  /* 0x000000ff4100720c */ /* 0x000fe20003f25270 */
[----:B------:R-:W-:Y:S01]  /*6f10*/  IMAD.MOV R8, RZ, RZ, -R11 ;  /* 0x000000ffff087224 */ /* 0x000fe200078e0a0b */
[----:B------:R-:W-:Y:S03]  /*6f20*/  R2UR UR42, R19 ;  /* 0x00000000132a72ca */ /* 0x000fe600000e0000 */
[----:B------:R-:W2:Y:S01]  /*6f30*/  LDC.64 R4, c[0x0][0xc18] ;  /* 0x00030600ff047b82 */ /* 0x000ea20000000a00 */
[----:B------:R-:W-:Y:S01]  /*6f40*/  R2UR UR43, R11 ;  /* 0x000000000b2b72ca */ /* 0x000fe200000e0000 */
[----:B------:R-:W-:Y:S01]  /*6f50*/  @P2 VIADD R13, R13, 0x1 ;  /* 0x000000010d0d2836 */ /* 0x000fe20000000000 */
[----:B------:R-:W-:Y:S01]  /*6f60*/  R2UR UR44, R10 ;  /* 0x000000000a2c72ca */ /* 0x000fe200000e0000 */
[----:B------:R-:W-:Y:S01]  /*6f70*/  IMAD R18, R79, R8, R18 ;  /* 0x000000084f127224 */ /* 0x000fe200078e0212 */
[----:B------:R-:W-:Y:S03]  /*6f80*/  R2UR UR7, R66 ;  /* 0x00000000420772ca */ /* 0x000fe600000e0000 */
[----:B------:R-:W4:Y:S01]  /*6f90*/  @!P0 LDC R0, c[0x0][0xc20] ;  /* 0x00030800ff008b82 */ /* 0x000f220000000800 */
[----:B------:R-:W-:Y:S01]  /*6fa0*/  R2UR UR45, R13 ;  /* 0x000000000d2d72ca */ /* 0x000fe200000e0000 */
[----:B------:R-:W-:Y:S01]  /*6fb0*/  UISETP.GE.AND UP1, UPT, UR4, URZ, UPT ;  /* 0x000000ff0400728c */ /* 0x000fe2000bf26270 */
[C---:B------:R-:W-:Y:S05]  /*6fc0*/  R2UR UR4, R65.reuse ;  /* 0x00000000410472ca */ /* 0x040fea00000e0000 */
[----:B------:R-:W3:Y:S01]  /*6fd0*/  @!P0 LDC R2, c[0x0][0xc0c] ;  /* 0x00030300ff028b82 */ /* 0x000ee20000000800 */
[----:B------:R-:W-:Y:S01]  /*6fe0*/  R2UR UR52, R18 ;  /* 0x00000000123472ca */ /* 0x000fe200000e0000 */
[----:B------:R-:W-:Y:S01]  /*6ff0*/  VOTEU.ALL UP0, P1 ;  /* 0x0000000000ff7886 */ /* 0x000fe20000800000 */
[----:B------:R-:W-:Y:S01]  /*7000*/  R2UR UR5, R65 ;  /* 0x00000000410572ca */ /* 0x000fe200000e0000 */
[----:B------:R-:W-:Y:S01]  /*7010*/  IMAD.MOV R8, RZ, RZ, -R10 ;  /* 0x000000ffff087224 */ /* 0x000fe200078e0a0a */
[----:B------:R-:W-:Y:S04]  /*7020*/  USHF.L.U32 UR42, UR42, 0x6, URZ ;  /* 0x000000062a2a7899 */ /* 0x000fe800080006ff */
[----:B------:R-:W-:Y:S01]  /*7030*/  R2UR UR6, R8 ;  /* 0x00000000080672ca */ /* 0x000fe200000e0000 */
[----:B------:R-:W-:Y:S02]  /*7040*/  @!UP1 UIADD3 UR45, UPT, UPT, -UR45, URZ, URZ ;  /* 0x000000ff2d2d9290 */ /* 0x000fe4000fffe1ff */
[----:B------:R-:W-:Y:S01]  /*7050*/  @!UP0 ULOP3.LUT UR45, URZ, UR4, URZ, 0x33, !UPT ;  /* 0x00000004ff2d8292 */ /* 0x000fe2000f8e33ff */
[----:B--2---:R-:W-:Y:S01]  /*7060*/  @!P0 ISETP.NE.AND P1, PT, R4, 0x1, PT ;  /* 0x000000010400880c */ /* 0x004fe20003f25270 */
[----:B-1----:R-:W-:Y:S01]  /*7070*/  @!P0 IMAD.HI.U32 R6, R31, R6, RZ ;  /* 0x000000061f068227 */ /* 0x002fe200078e00ff */
[----:B------:R-:W-:Y:S02]  /*7080*/  ULOP3.LUT UP0, URZ, UR57, 0x1b0, URZ, 0xc0, !UPT ;  /* 0x000001b039ff7892 */ /* 0x000fe4000f80c0ff */
[----:B------:R-:W-:Y:S01]  /*7090*/  USHF.L.U32 UR52, UR52, 0x6, URZ ;  /* 0x0000000634347899 */ /* 0x000fe200080006ff */
[----:B------:R-:W-:Y:S01]  /*70a0*/  @!P0 IMAD.HI.U32 R3, R29, R5, RZ ;  /* 0x000000051d038227 */ /* 0x000fe200078e00ff */
[----:B------:R-:W-:Y:S03]  /*70b0*/  @!P0 SHF.R.U32.HI R6, RZ, R7, R6 ;  /* 0x00000007ff068219 */ /* 0x000fe60000011606 */
[----:B------:R-:W-:Y:S01]  /*70c0*/  UIMAD UR43, UR7, UR6, UR43 ;  /* 0x00000006072b72a4 */ /* 0x000fe2000f8e022b */
[----:B------:R-:W-:Y:S01]  /*70d0*/  IMAD R8, RZ, RZ, -UR45 ;  /* 0x8000002dff087e24 */ /* 0x000fe2000f8e02ff */
[----:B----4-:R-:W-:Y:S02]  /*70e0*/  @!P0 SHF.R.U32.HI R0, RZ, R0, R3 ;  /* 0x00000000ff008219 */ /* 0x010fe40000011603 */
[----:B---3--:R-:W-:Y:S02]  /*70f0*/  @!P0 ISETP.NE.AND P2, PT, R2, 0x1, PT ;  /* 0x000000010200880c */ /* 0x008fe40003f45270 */
[----:B------:R-:W-:Y:S02]  /*7100*/  R2UR UR4, R8 ;  /* 0x00000000080472ca */ /* 0x000fe400000e0000 */
[----:B------:R-:W-:Y:S02]  /*7110*/  @P3 SHF.R.U32.HI R8, RZ, 0x10, R61 ;  /* 0x00000010ff083819 */ /* 0x000fe4000001163d */
[----:B------:R-:W-:Y:S02]  /*7120*/  @!P0 SEL R6, R31, R6, !P2 ;  /* 0x000000061f068207 */ /* 0x000fe40005000000 */
[----:B------:R-:W-:Y:S02]  /*7130*/  @!P0 SEL R3, R29, R0, !P1 ;  /* 0x000000001d038207 */ /* 0x000fe40004800000 */
[----:B------:R-:W-:Y:S03]  /*7140*/  @P3 R2UR UR53, R8 ;  /* 0x00000000083532ca */ /* 0x000fe600000e0000 */
[----:B------:R-:W-:Y:S02]  /*7150*/  @!P0 IMAD.IADD R0, R3, 0x1, -R6 ;  /* 0x0000000103008824 */ /* 0x000fe400078e0a06 */
[----:B------:R-:W-:Y:S01]  /*7160*/  @!P0 IMAD.IADD R3, R6, 0x1, -R3 ;  /* 0x0000000106038824 */ /* 0x000fe200078e0a03 */
[----:B------:R-:W-:Y:S01]  /*7170*/  UIMAD UR44, UR5, UR4, UR44 ;  /* 0x00000004052c72a4 */ /* 0x000fe2000f8e022c */
[----:B------:R-:W-:Y:S02]  /*7180*/  @!P0 IMAD R31, R0, R2, R31 ;  /* 0x00000002001f8224 */ /* 0x000fe400078e021f */
[----:B------:R-:W-:Y:S01]  /*7190*/  @!P0 IMAD R29, R3, R4, R29 ;  /* 0x00000004031d8224 */ /* 0x000fe200078e021d */
[----:B------:R-:W-:Y:S08]  /*71a0*/  BRA.U !UP0, `(.L_x_104) ;  /* 0x00000001087c7547 */ /* 0x000ff0000b800000 */
[----:B------:R-:W1:Y:S01]  /*71b0*/  LDCU.64 UR8, c[0x4][0x80] ;  /* 0x01001000ff0877ac */ /* 0x000e620008000a00 */
[----:B------:R-:W-:Y:S01]  /*71c0*/  MOV R2, 0x0 ;  /* 0x0000000000027802 */ /* 0x000fe20000000f00 */
[----:B------:R-:W-:Y:S02]  /*71d0*/  HFMA2 R12, -RZ, RZ, 0, 5.9604644775390625e-08 ;  /* 0x00000001ff0c7431 */ /* 0x000fe400000001ff */
[----:B------:R-:W-:Y:S01]  /*71e0*/  IMAD.MOV.U32 R8, RZ, RZ, 0x70 ;  /* 0x00000070ff087424 */ /* 0x000fe200078e00ff */
[----:B------:R2:W3:Y:S01]  /*71f0*/  LDC.64 R14, c[0x4][R2] ;  /* 0x01000000020e7b82 */ /* 0x0004e20000000a00 */
[----:B------:R-:W4:Y:S01]  /*7200*/  LDCU.64 UR6, c[0x4][0x88] ;  /* 0x01001100ff0677ac */ /* 0x000f220008000a00 */
[----:B------:R-:W-:Y:S01]  /*7210*/  IMAD.MOV.U32 R13, RZ, RZ, RZ ;  /* 0x000000ffff0d7224 */ /* 0x000fe200078e00ff */
[----:B------:R-:W2:Y:S01]  /*7220*/  LDCU.64 UR4, c[0x4][0x8] ;  /* 0x01000100ff0477ac */ /* 0x000ea20008000a00 */
[----:B-1----:R-:W-:Y:S01]  /*7230*/  MOV R5, UR9 ;  /* 0x0000000900057c02 */ /* 0x002fe20008000f00 */
[----:B------:R-:W-:Y:S01]  /*7240*/  IMAD.U32 R4, RZ, RZ, UR8 ;  /* 0x00000008ff047e24 */ /* 0x000fe2000f8e00ff */
[----:B----4-:R-:W-:Y:S01]  /*7250*/  MOV R7, UR7 ;  /* 0x0000000700077c02 */ /* 0x010fe20008000f00 */
[----:B------:R-:W-:Y:S01]  /*7260*/  IMAD.U32 R6, RZ, RZ, UR6 ;  /* 0x00000006ff067e24 */ /* 0x000fe2000f8e00ff */
[----:B--2---:R-:W-:Y:S01]  /*7270*/  MOV R11, UR5 ;  /* 0x00000005000b7c02 */ /* 0x004fe20008000f00 */
[----:B------:R-:W-:Y:S02]  /*7280*/  IMAD.U32 R10, RZ, RZ, UR4 ;  /* 0x00000004ff0a7e24 */ /* 0x000fe4000f8e00ff */
[----:B------:R-:W-:Y:S07]  /*7290*/  LEPC R20, `(.L_x_105) ;  /* 0x000000001014794e */ /* 0x000fee0000000000 */
[----:B---3-5:R-:W-:Y:S05]  /*72a0*/  CALL.ABS.NOINC R14 ;  /* 0x000000000e007343 */ /* 0x028fea0003c00000 */
.L_x_105:
[----:B------:R-:W1:Y:S01]  /*72b0*/  LDCU.64 UR8, c[0x4][0x80] ;  /* 0x01001000ff0877ac */ /* 0x000e620008000a00 */
[----:B------:R-:W2:Y:S01]  /*72c0*/  LDC.64 R2, c[0x4][R2] ;  /* 0x0100000002027b82 */ /* 0x000ea20000000a00 */
[----:B------:R-:W-:Y:S02]  /*72d0*/  HFMA2 R12, -RZ, RZ, 0, 5.9604644775390625e-08 ;  /* 0x00000001ff0c7431 */ /* 0x000fe400000001ff */
[----:B------:R-:W-:Y:S02]  /*72e0*/  IMAD.MOV.U32 R8, RZ, RZ, 0x70 ;  /* 0x00000070ff087424 */ /* 0x000fe400078e00ff */
[----:B------:R-:W-:Y:S01]  /*72f0*/  IMAD.MOV.U32 R13, RZ, RZ, RZ ;  /* 0x000000ffff0d7224 */ /* 0x000fe200078e00ff */
[----:B------:R-:W3:Y:S01]  /*7300*/  LDCU.64 UR6, c[0x4][0x88] ;  /* 0x01001100ff0677ac */ /* 0x000ee20008000a00 */
[----:B------:R-:W4:Y:S01]  /*7310*/  LDCU.64 UR4, c[0x4][0x8] ;  /* 0x01000100ff0477ac */ /* 0x000f220008000a00 */
[----:B-1----:R-:W-:Y:S02]  /*7320*/  MOV R4, UR8 ;  /* 0x0000000800047c02 */ /* 0x002fe40008000f00 */
[----:B------:R-:W-:Y:S02]  /*7330*/  MOV R5, UR9 ;  /* 0x0000000900057c02 */ /* 0x000fe40008000f00 */
[----:B---3--:R-:W-:Y:S01]  /*7340*/  MOV R7, UR7 ;  /* 0x0000000700077c02 */ /* 0x008fe20008000f00 */
[----:B------:R-:W-:Y:S01]  /*7350*/  IMAD.U32 R6, RZ, RZ, UR6 ;  /* 0x00000006ff067e24 */ /* 0x000fe2000f8e00ff */
[----:B----4-:R-:W-:Y:S01]  /*7360*/  MOV R11, UR5 ;  /* 0x00000005000b7c02 */ /* 0x010fe20008000f00 */
[----:B------:R-:W-:Y:S02]  /*7370*/  IMAD.U32 R10, RZ, RZ, UR4 ;  /* 0x00000004ff0a7e24 */ /* 0x000fe4000f8e00ff */
[----:B------:R-:W-:Y:S07]  /*7380*/  LEPC R20, `(.L_x_104) ;  /* 0x000000001014794e */ /* 0x000fee0000000000 */
[----:B--2---:R-:W-:Y:S05]  /*7390*/  CALL.ABS.NOINC R2 ;  /* 0x0000000002007343 */ /* 0x004fea0003c00000 */
.L_x_104:
[----:B------:R-:W-:Y:S01]  /*73a0*/  ISETP.NE.U32.AND P3, PT, R54, RZ, PT ;  /* 0x000000ff3600720c */ /* 0x000fe20003f65070 */
[----:B------:R-:W-:Y:S01]  /*73b0*/  UISETP.NE.AND UP2, UPT, UR50, URZ, UPT ;  /* 0x000000ff3200728c */ /* 0x000fe2000bf45270 */
[----:B------:R-:W-:Y:S01]  /*73c0*/  ISETP.NE.U32.AND P2, PT, RZ, UR36, PT ;  /* 0x00000024ff007c0c */ /* 0x000fe2000bf45070 */
[----:B------:R-:W-:Y:S01]  /*73d0*/  UISETP.NE.U32.AND UP1, UPT, UR38, URZ, UPT ;  /* 0x000000ff2600728c */ /* 0x000fe2000bf25070 */
[----:B------:R-:W-:Y:S01]  /*73e0*/  ISETP.NE.AND.EX P3, PT, R55, RZ, PT, P3 ;  /* 0x000000ff3700720c */ /* 0x000fe20003f65330 */
[----:B------:R-:W-:Y:S01]  /*73f0*/  UPLOP3.LUT UP0, UPT, UPT, UPT, UPT, 0x40, 0x4 ;  /* 0x000000000004789c */ /* 0x000fe20003f0e870 */
[----:B------:R-:W-:Y:S01]  /*7400*/  ISETP.NE.AND.EX P2, PT, RZ, UR37, PT, P2 ;  /* 0x00000025ff007c0c */ /* 0x000fe2000bf45320 */
[----:B------:R-:W-:Y:S01]  /*7410*/  UISETP.NE.AND.EX UP1, UPT, UR39, URZ, UPT, UP1 ;  /* 0x000000ff2700728c */ /* 0x000fe2000bf25310 */
[----:B------:R-:W-:Y:S04]  /*7420*/  PLOP3.LUT P4, PT, PT, PT, UP2, 0x80, 0x8 ;  /* 0x000000000008781c */ /* 0x000fe80003f8f028 */
[----:B------:R-:W-:Y:S01]  /*7430*/  P2R R83, PR, RZ, 0x10 ;  /* 0x00000010ff537803 */ /* 0x000fe20000000000 */
[----:B------:R-:W-:Y:S06]  /*7440*/  @UP2 UPLOP3.LUT UP0, UPT, UPT, UPT, UP1, 0x80, 0x8 ;  /* 0x000000000008289c */ /* 0x000fec0003f0f010 */
[----:B------:R-:W-:Y:S01]  /*7450*/  PLOP3.LUT P0, PT, PT, PT, UP0, 0x80, 0x8 ;  /* 0x000000000008781c */ /* 0x000fe20003f0f008 */
[----:B------:R-:W-:Y:S01]  /*7460*/  @!UPT UIADD3 URZ, UPT, UPT, URZ, URZ, URZ ;  /* 0x000000fffffff290 */ /* 0x000fe2000fffe0ff */
[----:B------:R-:W-:Y:S11]  /*7470*/  BRA.U !UP1, `(.L_x_106) ;  /* 0x0000000109387547 */ /* 0x000ff6000b800000 */
[----:B------:R-:W-:Y:S01]  /*7480*/  UISETP.NE.U32.AND UP0, UPT, UR36, URZ, UPT ;  /* 0x000000ff2400728c */ /* 0x000fe2000bf05070 */
[----:B------:R-:W-:Y:S02]  /*7490*/  HFMA2 R0, -RZ, RZ, 0, 5.9604644775390625e-08 ;  /* 0x00000001ff007431 */ /* 0x000fe400000001ff */
[----:B------:R-:W-:Y:S01]  /*74a0*/  IMAD.MOV.U32 R59, RZ, RZ, 0x1 ;  /* 0x00000001ff3b7424 */ /* 0x000fe200078e00ff */
[----:B------:R-:W-:Y:S06]  /*74b0*/  UISETP.NE.AND.EX UP0, UPT, UR37, URZ, UPT, UP0 ;  /* 0x000000ff2500728c */ /* 0x000fec000bf05300 */
[----:B------:R-:W-:Y:S05]  /*74c0*/  PLOP3.LUT P1, PT, PT, PT, UP0, 0x80, 0x8 ;  /* 0x000000000008781c */ /* 0x000fea0003f2f008 */
[----:B------:R-:W1:Y:S01]  /*74d0*/  @UP0 LDCU.64 UR6, c[0x0][0x988] ;  /* 0x00013100ff0607ac */ /* 0x000e620008000a00 */
[----:B------:R-:W-:Y:S07]  /*74e0*/  @UP0 UIMAD UR4, UR47, UR38, URZ ;  /* 0x000000262f0402a4 */ /* 0x000fee000f8e02ff */
[----:B------:R-:W-:Y:S01]  /*74f0*/  @!P1 PRMT R59, R0, 0x7610, R59 ;  /* 0x00007610003b9816 */ /* 0x000fe2000000003b */
[----:B-1----:R-:W-:Y:S03]  /*7500*/  @UP0 UIMAD.WIDE UR6, UR4, 0x4, UR6 ;  /* 0x00000004040608a5 */ /* 0x002fe6000f8e0206 */
[----:B------:R-:W1:Y:S03]  /*7510*/  @!UP0 LDCU UR4, c[0x0][0x980] ;  /* 0x00013000ff0487ac */ /* 0x000e660008000800 */
[----:B------:R-:W-:Y:S01]  /*7520*/  IMAD.U32 R2, RZ, RZ, UR6 ;  /* 0x00000006ff027e24 */ /* 0x000fe2000f8e00ff */
[----:B------:R-:W-:Y:S05]  /*7530*/  MOV R3, UR7 ;  /* 0x0000000700037c02 */ /* 0x000fea0008000f00 */
[----:B-----5:R2:W5:Y:S02]  /*7540*/  @P1 LDG.E R35, desc[UR48][R2.64] ;  /* 0x0000003002231981 */ /* 0x020564000c1e1900 */
[----:B-12---:R-:W-:Y:S02]  /*7550*/  @!P1 IMAD.U32 R35, RZ, RZ, UR4 ;  /* 0x00000004ff239e24 */ /* 0x006fe4000f8e00ff */
.L_x_106:
[----:B------:R-:W-:Y:S05]  /*7560*/  @!P3 BRA `(.L_x_107) ;  /* 0x000000000020b947 */ /* 0x000fea0003800000 */
[----:B------:R-:W-:Y:S04]  /*7570*/  ISETP.NE.U32.AND P1, PT, R52, RZ, PT ;  /* 0x000000ff3400720c */ /* 0x000fe80003f25070 */
[----:B------:R-:W-:Y:S11]  /*7580*/  ISETP.NE.AND.EX P1, PT, R53, RZ, PT, P1 ;  /* 0x000000ff3500720c */ /* 0x000ff60003f25310 */
[----:B------:R-:W-:Y:S02]  /*7590*/  @!UPT UIADD3 URZ, UPT, UPT, URZ, URZ, URZ ;  /* 0x000000fffffff290 */ /* 0x000fe4000fffe0ff */
[----:B------:R-:W1:Y:S01]  /*75a0*/  @P1 LDC.64 R2, c[0x0][0x9a8] ;  /* 0x00026a00ff021b82 */ /* 0x000e620000000a00 */
[----:B------:R-:W-:Y:S04]  /*75b0*/  @P1 IMAD R0, R54, UR47, RZ ;  /* 0x0000002f36001c24 */ /* 0x000fe8000f8e02ff */
[----:B-1----:R-:W-:Y:S05]  /*75c0*/  @P1 IMAD.WIDE R2, R0, 0x4, R2 ;  /* 0x0000000400021825 */ /* 0x002fea00078e0202 */
[----:B-----5:R1:W5:Y:S02]  /*75d0*/  @P1 LDG.E R33, desc[UR48][R2.64] ;  /* 0x0000003002211981 */ /* 0x020364000c1e1900 */
[----:B-1----:R-:W2:Y:S02]  /*75e0*/  @!P1 LDC R33, c[0x0][0x9a0] ;  /* 0x00026800ff219b82 */ /* 0x002ea40000000800 */
.L_x_107:
[----:B-----5:R-:W-:Y:S01]  /*75f0*/  FSETP.NEU.AND P1, PT, R35, RZ, PT ;  /* 0x000000ff2300720b */ /* 0x020fe20003f2d000 */
[----:B------:R-:W-:Y:S01]  /*7600*/  ULOP3.LUT UR4, UR56, 0x1, URZ, 0x3c, !UPT ;  /* 0x0000000138047892 */ /* 0x000fe2000f8e3cff */
[----:B------:R-:W-:Y:S01]  /*7610*/  SEL R2, RZ, 0xffffffff, P2 ;  /* 0xffffffffff027807 */ /* 0x000fe20001000000 */
[----:B------:R-:W-:Y:S01]  /*7620*/  IMAD.U32 R4, RZ, RZ, UR58 ;  /* 0x0000003aff047e24 */ /* 0x000fe2000f8e00ff */
[----:B------:R-:W-:Y:S01]  /*7630*/  @P4 LOP3.LUT P2, RZ, R59, 0xff, RZ, 0xc0, !PT ;  /* 0x000000ff3bff4812 */ /* 0x000fe2000784c0ff */
[----:B------:R-:W-:Y:S01]  /*7640*/  BSSY B1, `(.L_x_108) ;  /* 0x0000033000017945 */ /* 0x000fe20003800000 */
[----:B------:R-:W-:Y:S01]  /*7650*/  @P4 SEL R7, RZ, 0xffffffff, P1 ;  /* 0xffffffffff074807 */ /* 0x000fe20000800000 */
[----:B------:R-:W-:Y:S01]  /*7660*/  IMAD.U32 R39, RZ, RZ, UR4 ;  /* 0x00000004ff277e24 */ /* 0x000fe2000f8e00ff */
[----:B------:R-:W-:Y:S01]  /*7670*/  LEA R0, R4, UR51, 0x3 ;  /* 0x0000003304007c11 */ /* 0x000fe2000f8e18ff */
[----:B------:R-:W-:Y:S01]  /*7680*/  IMAD.MOV.U32 R86, RZ, RZ, 0x1 ;  /* 0x00000001ff567424 */ /* 0x000fe200078e00ff */
[----:B------:R-:W-:Y:S01]  /*7690*/  @P0 SEL R7, R2, R7, !P2 ;  /* 0x0000000702070207 */ /* 0x000fe20005000000 */
[----:B------:R-:W-:Y:S01]  /*76a0*/  IMAD.IADD R34, R32, 0x1, R17 ;  /* 0x0000000120227824 */ /* 0x000fe200078e0211 */
[----:B------:R-:W-:Y:S01]  /*76b0*/  LEA R84, R30, UR51, 0x3 ;  /* 0x000000331e547c11 */ /* 0x000fe2000f8e18ff */
[----:B------:R-:W-:Y:S01]  /*76c0*/  IMAD.U32 R85, RZ, RZ, UR58 ;  /* 0x0000003aff557e24 */ /* 0x000fe2000f8e00ff */
[----:B------:R-:W-:Y:S02]  /*76d0*/  @P4 LOP3.LUT R82, R7, 0x1, RZ, 0xc0, !PT ;  /* 0x0000000107524812 */ /* 0x000fe400078ec0ff */
[----:B------:R-:W-:Y:S02]  /*76e0*/  CS2R R50, SRZ ;  /* 0x0000000000327805 */ /* 0x000fe4000001ff00 */
[----:B------:R-:W-:Y:S02]  /*76f0*/  SHF.L.U32 R3, R75, 0x1f, RZ ;  /* 0x0000001f4b037819 */ /* 0x000fe400000006ff */
[----:B------:R-:W-:Y:S02]  /*7700*/  CS2R R48, SRZ ;  /* 0x0000000000307805 */ /* 0x000fe4000001ff00 */
[----:B------:R-:W-:Y:S02]  /*7710*/  ISETP.NE.U32.OR P5, PT, R82, 0x1, !P4 ;  /* 0x000000015200780c */ /* 0x000fe400067a5470 */
[----:B------:R-:W-:Y:S02]  /*7720*/  CS2R R42, SRZ ;  /* 0x00000000002a7805 */ /* 0x000fe4000001ff00 */
[----:B------:R-:W-:Y:S02]  /*7730*/  PLOP3.LUT P0, PT, PT, PT, UP1, 0x80, 0x8 ;  /* 0x000000000008781c */ /* 0x000fe40003f0f018 */
[----:B------:R-:W-:Y:S02]  /*7740*/  CS2R R40, SRZ ;  /* 0x0000000000287805 */ /* 0x000fe4000001ff00 */
[----:B------:R-:W-:Y:S02]  /*7750*/  LOP3.LUT P2, R81, R59, 0xff, RZ, 0xc0, !PT ;  /* 0x000000ff3b517812 */ /* 0x000fe4000784c0ff */
[----:B------:R-:W-:Y:S03]  /*7760*/  SEL R87, RZ, 0xffffffff, P1 ;  /* 0xffffffffff577807 */ /* 0x000fe60000800000 */
[----:B------:R-:W-:Y:S04]  /*7770*/  @P5 SHF.L.U32 R5, R39, 0x1f, RZ ;  /* 0x0000001f27055819 */ /* 0x000fe800000006ff */
[----:B------:R-:W-:Y:S01]  /*7780*/  @P0 SEL R87, R2, R87, !P2 ;  /* 0x0000005702570207 */ /* 0x000fe20005000000 */
[----:B------:R-:W1:Y:S03]  /*7790*/  @P5 SYNCS.PHASECHK.TRANS64.TRYWAIT P4, [R0+URZ+0x1a0], R5 ;  /* 0x0001a005000055a7 */ /* 0x000e6600080811ff */
[----:B------:R-:W-:Y:S01]  /*77a0*/  LOP3.LUT R87, R87, 0x1, RZ, 0xc0, !PT ;  /* 0x0000000157577812 */ /* 0x000fe200078ec0ff */
[----:B------:R3:W4:Y:S01]  /*77b0*/  SYNCS.PHASECHK.TRANS64.TRYWAIT P3, [R84+URZ+0x1f0], R3 ;  /* 0x0001f003540075a7 */ /* 0x00072200080611ff */
[----:B-1----:R-:W-:Y:S01]  /*77c0*/  @P5 SEL R86, RZ, 0x1, !P4 ;  /* 0x00000001ff565807 */ /* 0x002fe20006000000 */
[----:B---3--:R-:W-:Y:S06]  /*77d0*/  @!P5 BRA `(.L_x_109) ;  /* 0x000000000064d947 */ /* 0x008fec0003800000 */
[----:B------:R-:W-:Y:S01]  /*77e0*/  ISETP.NE.AND P1, PT, R86, RZ, PT ;  /* 0x000000ff5600720c */ /* 0x000fe20003f25270 */
[----:B------:R-:W-:Y:S01]  /*77f0*/  BSSY B0, `(.L_x_110) ;  /* 0x0000007000007945 */ /* 0x000fe20003800000 */
[----:B------:R-:W-:Y:S01]  /*7800*/  ISETP.NE.U32.AND P0, PT, R87, 0x1, PT ;  /* 0x000000015700780c */ /* 0x000fe20003f05070 */
[----:B------:R-:W-:Y:S10]  /*7810*/  IMAD.U32 R5, RZ, RZ, UR58 ;  /* 0x0000003aff057e24 */ /* 0x000ff4000f8e00ff */
[----:B------:R-:W-:Y:S05]  /*7820*/  @P1 BRA `(.L_x_111) ;  /* 0x00000000000c1947 */ /* 0x000fea0003800000 */
[----:B------:R-:W-:Y:S04]  /*7830*/  SHF.L.U32 R7, R39, 0x1f, RZ ;  /* 0x0000001f27077819 */ /* 0x000fe800000006ff */
[----:B------:R-:W1:Y:S02]  /*7840*/  SYNCS.PHASECHK.TRANS64.TRYWAIT P1, [R0+URZ+0x1a0], R7 ;  /* 0x0001a007000075a7 */ /* 0x000e6400080211ff */
[----:B-1----:R-:W-:Y:S05]  /*7850*/  @!P1 BRA `(.L_x_112) ;  /* 0x00000024003c9947 */ /* 0x002fea0003800000 */
.L_x_111:
[----:B------:R-:W-:Y:S05]  /*7860*/  BSYNC B0 ;  /* 0x0000000000007941 */ /* 0x000fea0003800000 */
.L_x_110:
[----:B-1----:R-:W-:Y:S01]  /*7870*/  @P0 IMAD R0, R5, 0x800, R76 ;  /* 0x0000080005000824 */ /* 0x002fe200078e024c */
[----:B------:R-:W-:Y:S02]  /*7880*/  CS2R R42, SRZ ;  /* 0x00000000002a7805 */ /* 0x000fe4000001ff00 */
[----:B------:R-:W-:Y:S02]  /*7890*/  CS2R R40, SRZ ;  /* 0x0000000000287805 */ /* 0x000fe4000001ff00 */
[----:B------:R-:W-:Y:S02]  /*78a0*/  CS2R R50, SRZ ;  /* 0x0000000000327805 */ /* 0x000fe4000001ff00 */
[----:B------:R-:W-:Y:S02]  /*78b0*/  CS2R R48, SRZ ;  /* 0x0000000000307805 */ /* 0x000fe4000001ff00 */
[----:B------:R-:W-:Y:S01]  /*78c0*/  @P0 LEA R5, R0, UR51, 0x1 ;  /* 0x0000003300050c11 */ /* 0x000fe2000f8e08ff */
[----:B------:R-:W-:Y:S05]  /*78d0*/  @P0 WARPSYNC.ALL ;  /* 0x0000000000000948 */ /* 0x000fea0003800000 */
[----:B------:R1:W3:Y:S01]  /*78e0*/  @P0 LDSM.16.M88.4 R40, [R5+0x400] ;  /* 0x000400000528083b */ /* 0x0002e20000000200 */
[----:B------:R-:W-:Y:S01]  /*78f0*/  UIADD3 UR5, UPT, UPT, UR58, 0x1, URZ ;  /* 0x000000013a057890 */ /* 0x000fe2000fffe0ff */
[----:B------:R-:W-:Y:S03]  /*7900*/  @P0 IMAD R0, R80, 0x2, R5 ;  /* 0x0000000250000824 */ /* 0x000fe600078e0205 */
[----:B------:R-:W-:Y:S02]  /*7910*/  UISETP.NE.AND UP0, UPT, UR5, 0x3, UPT ;  /* 0x000000030500788c */ /* 0x000fe4000bf05270 */
[----:B------:R1:W1:Y:S02]  /*7920*/  @P0 LDSM.16.M88.4 R48, [R0+0x400] ;  /* 0x000400000030083b */ /* 0x0002640000000200 */
[----:B------:R-:W-:Y:S02]  /*7930*/  USEL UR4, URZ, 0x1, UP0 ;  /* 0x00000001ff047887 */ /* 0x000fe40008000000 */
[----:B------:R-:W-:Y:S04]  /*7940*/  USEL UR5, UR5, URZ, UP0 ;  /* 0x000000ff05057287 */ /* 0x000fe80008000000 */
[----:B------:R-:W-:Y:S02]  /*7950*/  LOP3.LUT R39, R39, UR4, RZ, 0x3c, !PT ;  /* 0x0000000427277c12 */ /* 0x000fe4000f8e3cff */
[----:B------:R-:W-:Y:S02]  /*7960*/  IMAD.U32 R85, RZ, RZ, UR5 ;  /* 0x00000005ff557e24 */ /* 0x000fe4000f8e00ff */
.L_x_109:
[----:B------:R-:W-:Y:S05]  /*7970*/  BSYNC B1 ;  /* 0x0000000000017941 */ /* 0x000fea0003800000 */
.L_x_108:
[----:B-1----:R-:W-:Y:S04]  /*7980*/  SHF.R.U32.HI R5, RZ, 0x15, R34 ;  /* 0x00000015ff057819 */ /* 0x002fe80000011622 */
[----:B------:R-:W-:Y:S01]  /*7990*/  LOP3.LUT P0, RZ, R5, 0x3, R78, 0x48, !PT ;  /* 0x0000000305ff7812 */ /* 0x000fe2000780484e */
[----:B------:R-:W-:Y:S01]  /*79a0*/  @!UPT UIADD3 URZ, UPT, UPT, URZ, URZ, URZ ;  /* 0x000000fffffff290 */ /* 0x000fe2000fffe0ff */
[----:B----4-:R-:W-:Y:S11]  /*79b0*/  @P3 BRA `(.L_x_113) ;  /* 0x0000000000083947 */ /* 0x010ff60003800000 */
[----:B------:R-:W1:Y:S02]  /*79c0*/  SYNCS.PHASECHK.TRANS64.TRYWAIT P1, [R84+URZ+0x1f0], R3 ;  /* 0x0001f003540075a7 */ /* 0x000e6400080211ff */
[----:B-1----:R-:W-:Y:S05]  /*79d0*/  @!P1 BRA `(.L_x_114) ;  /* 0x0000002000f09947 */ /* 0x002fea0003800000 */
.L_x_113:
[----:B------:R-:W-:Y:S05]  /*79e0*/  @!P0 BRA `(.L_x_115) ;  /* 0x0000000000408947 */ /* 0x000fea0003800000 */
[----:B------:R-:W4:Y:S01]  /*79f0*/  LDCU.64 UR8, c[0x4][0x70] ;  /* 0x01000e00ff0877ac */ /* 0x000f220008000a00 */
[----:B-1----:R-:W-:Y:S01]  /*7a00*/  MOV R3, 0x0 ;  /* 0x0000000000037802 */ /* 0x002fe20000000f00 */
[----:B------:R-:W-:Y:S02]  /*7a10*/  HFMA2 R12, -RZ, RZ, 0, 5.9604644775390625e-08 ;  /* 0x00000001ff0c7431 */ /* 0x000fe400000001ff */
[----:B------:R-:W-:Y:S02]  /*7a20*/  IMAD.MOV.U32 R8, RZ, RZ, 0x192 ;  /* 0x00000192ff087424 */ /* 0x000fe400078e00ff */
[----:B------:R-:W-:Y:S01]  /*7a30*/  IMAD.MOV.U32 R13, RZ, RZ, RZ ;  /* 0x000000ffff0d7224 */ /* 0x000fe200078e00ff */
[----:B------:R-:W1:Y:S01]  /*7a40*/  LDCU.64 UR6, c[0x4][0x78] ;  /* 0x01000f00ff0677ac */ /* 0x000e620008000a00 */
[----:B------:R-:W2:Y:S01]  /*7a50*/  LDC.64 R2, c[0x4][R3] ;  /* 0x0100000003027b82 */ /* 0x000ea20000000a00 */
[----:B------:R-:W5:Y:S01]  /*7a60*/  LDCU.64 UR4, c[0x4][0x10] ;  /* 0x01000200ff0477ac */ /* 0x000f620008000a00 */
[----:B----4-:R-:W-:Y:S01]  /*7a70*/  MOV R5, UR9 ;  /* 0x0000000900057c02 */ /* 0x010fe20008000f00 */
[----:B------:R-:W-:Y:S01]  /*7a80*/  IMAD.U32 R4, RZ, RZ, UR8 ;  /* 0x00000008ff047e24 */ /* 0x000fe2000f8e00ff */
[----:B-1----:R-:W-:Y:S01]  /*7a90*/  MOV R7, UR7 ;  /* 0x0000000700077c02 */ /* 0x002fe20008000f00 */
[----:B------:R-:W-:Y:S01]  /*7aa0*/  IMAD.U32 R6, RZ, RZ, UR6 ;  /* 0x00000006ff067e24 */ /* 0x000fe2000f8e00ff */
[----:B-----5:R-:W-:Y:S01]  /*7ab0*/  MOV R11, UR5 ;  /* 0x00000005000b7c02 */ /* 0x020fe20008000f00 */
[----:B------:R-:W-:Y:S02]  /*7ac0*/  IMAD.U32 R10, RZ, RZ, UR4 ;  /* 0x00000004ff0a7e24 */ /* 0x000fe4000f8e00ff */
[----:B------:R-:W-:Y:S07]  /*7ad0*/  LEPC R20, `(.L_x_115) ;  /* 0x000000001014794e */ /* 0x000fee0000000000 */
[----:B--23--:R-:W-:Y:S05]  /*7ae0*/  CALL.ABS.NOINC R2 ;  /* 0x0000000002007343 */ /* 0x00cfea0003c00000 */
.L_x_115:
[----:B---3--:R-:W-:Y:S01]  /*7af0*/  SHF.L.U32 R20, R40, 0x10, RZ ;  /* 0x0000001028147819 */ /* 0x008fe200000006ff */
[----:B------:R-:W-:Y:S05]  /*7b00*/  WARPSYNC.ALL ;  /* 0x0000000000007948 */ /* 0x000fea0003800000 */
[----:B------:R-:W-:Y:S01]  /*7b10*/  R2UR UR4, R34 ;  /* 0x00000000220472ca */ /* 0x000fe200000e0000 */
[----:B------:R-:W-:Y:S01]  /*7b20*/  BSSY.RECONVERGENT B0, `(.L_x_116) ;  /* 0x0000050000007945 */ /* 0x000fe20003800200 */
[----:B------:R-:W-:Y:S02]  /*7b30*/  LOP3.LUT R21, R40, 0xffff0000, RZ, 0xc0, !PT ;  /* 0xffff000028157812 */ /* 0x000fe400078ec0ff */
[----:B------:R-:W-:Y:S02]  /*7b40*/  LOP3.LUT R36, R41, 0xffff0000, RZ, 0xc0, !PT ;  /* 0xffff000029247812 */ /* 0x000fe400078ec0ff */
[----:B------:R-:W-:Y:S02]  /*7b50*/  SHF.L.U32 R37, R48, 0x10, RZ ;  /* 0x0000001030257819 */ /* 0x000fe400000006ff */
[----:B------:R-:W-:Y:S02]  /*7b60*/  MOV R69, UR58 ;  /* 0x0000003a00457c02 */ /* 0x000fe40008000f00 */
[----:B------:R-:W-:Y:S02]  /*7b70*/  LOP3.LUT R38, R51, 0xffff0000, RZ, 0xc0, !PT ;  /* 0xffff000033267812 */ /* 0x000fe400078ec0ff */
[----:B------:R-:W-:Y:S01]  /*7b80*/  LEA R89, R69, R76, 0xb ;  /* 0x0000004c45597211 */ /* 0x000fe200078e58ff */
[----:B------:R-:W2:Y:S01]  /*7b90*/  LDTM.16dp256bit.x4 R4, tmem[UR4] ;  /* 0x00000004000479ee */ /* 0x000ea20008120000 */
[----:B------:R-:W-:Y:S02]  /*7ba0*/  SHF.L.U32 R88, R80, 0x1, RZ ;  /* 0x0000000150587819 */ /* 0x000fe400000006ff */
[----:B------:R-:W-:Y:S02]  /*7bb0*/  LEA R91, R89, UR51, 0x1 ;  /* 0x00000033595b7c11 */ /* 0x000fe4000f8e08ff */
[----:B------:R-:W-:Y:S02]  /*7bc0*/  ISETP.NE.AND P1, PT, R77, RZ, PT ;  /* 0x000000ff4d00720c */ /* 0x000fe40003f25270 */
[----:B------:R-:W-:Y:S01]  /*7bd0*/  IADD3 R90, PT, PT, R88, 0x400, R91 ;  /* 0x00000400585a7810 */ /* 0x000fe20007ffe05b */
[C---:B--2---:R-:W-:Y:S01]  /*7be0*/  FMUL R0, R33.reuse, R4 ;  /* 0x0000000421007220 */ /* 0x044fe20000400000 */
[C---:B------:R-:W-:Y:S01]  /*7bf0*/  FMUL R2, R33.reuse, R5 ;  /* 0x0000000521027220 */ /* 0x040fe20000400000 */
[C---:B-1----:R-:W-:Y:S01]  /*7c00*/  FMUL R3, R33.reuse, R6 ;  /* 0x0000000621037220 */ /* 0x042fe20000400000 */
[----:B------:R-:W-:Y:S01]  /*7c10*/  FMUL R7, R33, R7 ;  /* 0x0000000721077220 */ /* 0x000fe20000400000 */
[----:B------:R-:W-:Y:S01]  /*7c20*/  FFMA R0, R35, R20, R0 ;  /* 0x0000001423007223 */ /* 0x000fe20000000000 */
[----:B------:R-:W-:Y:S01]  /*7c30*/  SHF.L.U32 R20, R41, 0x10, RZ ;  /* 0x0000001029147819 */ /* 0x000fe200000006ff */
[----:B------:R-:W-:Y:S01]  /*7c40*/  FFMA R2, R35, R21, R2 ;  /* 0x0000001523027223 */ /* 0x000fe20000000002 */
[----:B------:R-:W-:Y:S01]  /*7c50*/  SHF.L.U32 R21, R43, 0x10, RZ ;  /* 0x000000102b157819 */ /* 0x000fe200000006ff */
[C---:B------:R-:W-:Y:S01]  /*7c60*/  FMUL R4, R33.reuse, R8 ;  /* 0x0000000821047220 */ /* 0x040fe20000400000 */
[----:B------:R-:W-:Y:S01]  /*7c70*/  FMUL R5, R33, R9 ;  /* 0x0000000921057220 */ /* 0x000fe20000400000 */
[C---:B------:R-:W-:Y:S01]  /*7c80*/  FFMA R3, R35.reuse, R20, R3 ;  /* 0x0000001423037223 */ /* 0x040fe20000000003 */
[----:B------:R-:W-:Y:S01]  /*7c90*/  SHF.L.U32 R20, R42, 0x10, RZ ;  /* 0x000000102a147819 */ /* 0x000fe200000006ff */
[----:B------:R-:W-:Y:S01]  /*7ca0*/  FFMA R7, R35, R36, R7 ;  /* 0x0000002423077223 */ /* 0x000fe20000000007 */
[----:B------:R-:W-:Y:S01]  /*7cb0*/  LOP3.LUT R36, R43, 0xffff0000, RZ, 0xc0, !PT ;  /* 0xffff00002b247812 */ /* 0x000fe200078ec0ff */
[----:B------:R-:W-:Y:S01]  /*7cc0*/  FMUL R6, R33, R10 ;  /* 0x0000000a21067220 */ /* 0x000fe20000400000 */
[----:B------:R-:W-:Y:S01]  /*7cd0*/  F2FP.BF16.F32.PACK_AB R44, R2, R0 ;  /* 0x00000000022c723e */ /* 0x000fe200000010ff */
[----:B------:R-:W-:Y:S01]  /*7ce0*/  FFMA R4, R35, R20, R4 ;  /* 0x0000001423047223 */ /* 0x000fe20000000004 */
[----:B------:R-:W-:Y:S01]  /*7cf0*/  LOP3.LUT R20, R42, 0xffff0000, RZ, 0xc0, !PT ;  /* 0xffff00002a147812 */ /* 0x000fe200078ec0ff */
[----:B------:R-:W-:Y:S01]  /*7d00*/  FMUL R11, R33, R11 ;  /* 0x0000000b210b7220 */ /* 0x000fe20000400000 */
[----:B------:R-:W-:Y:S01]  /*7d10*/  F2FP.BF16.F32.PACK_AB R45, R7, R3 ;  /* 0x00000003072d723e */ /* 0x000fe200000010ff */
[C---:B------:R-:W-:Y:S01]  /*7d20*/  FMUL R8, R33.reuse, R12 ;  /* 0x0000000c21087220 */ /* 0x040fe20000400000 */
[----:B------:R-:W-:Y:S01]  /*7d30*/  FMUL R9, R33, R13 ;  /* 0x0000000d21097220 */ /* 0x000fe20000400000 */
[C---:B------:R-:W-:Y:S01]  /*7d40*/  FFMA R5, R35.reuse, R20, R5 ;  /* 0x0000001423057223 */ /* 0x040fe20000000005 */
[----:B------:R-:W-:Y:S01]  /*7d50*/  LOP3.LUT R20, R48, 0xffff0000, RZ, 0xc0, !PT ;  /* 0xffff000030147812 */ /* 0x000fe200078ec0ff */
[----:B------:R-:W-:Y:S01]  /*7d60*/  FFMA R6, R35, R21, R6 ;  /* 0x0000001523067223 */ /* 0x000fe20000000006 */
[----:B------:R-:W-:Y:S01]  /*7d70*/  SHF.L.U32 R21, R49, 0x10, RZ ;  /* 0x0000001031157819 */ /* 0x000fe200000006ff */
[C---:B------:R-:W-:Y:S01]  /*7d80*/  FFMA R11, R35.reuse, R36, R11 ;  /* 0x00000024230b7223 */ /* 0x040fe2000000000b */
[C---:B------:R-:W-:Y:S01]  /*7d90*/  FFMA R8, R35.reuse, R37, R8 ;  /* 0x0000002523087223 */ /* 0x040fe20000000008 */
[----:B------:R-:W-:Y:S01]  /*7da0*/  FFMA R9, R35, R20, R9 ;  /* 0x0000001423097223 */ /* 0x000fe20000000009 */
[----:B------:R-:W-:Y:S01]  /*7db0*/  FMUL R10, R33, R14 ;  /* 0x0000000e210a7220 */ /* 0x000fe20000400000 */
[----:B------:R-:W-:Y:S01]  /*7dc0*/  LOP3.LUT R20, R49, 0xffff0000, RZ, 0xc0, !PT ;  /* 0xffff000031147812 */ /* 0x000fe200078ec0ff */
[C---:B------:R-:W-:Y:S01]  /*7dd0*/  FMUL R15, R33.reuse, R15 ;  /* 0x0000000f210f7220 */ /* 0x040fe20000400000 */
[----:B------:R-:W-:Y:S01]  /*7de0*/  FMUL R12, R33, R16 ;  /* 0x00000010210c7220 */ /* 0x000fe20000400000 */
[C---:B------:R-:W-:Y:S01]  /*7df0*/  FFMA R10, R35.reuse, R21, R10 ;  /* 0x00000015230a7223 */ /* 0x040fe2000000000a */
[C---:B------:R-:W-:Y:S01]  /*7e00*/  LOP3.LUT R36, R50.reuse, 0xffff0000, RZ, 0xc0, !PT ;  /* 0xffff000032247812 */ /* 0x040fe200078ec0ff */
[----:B------:R-:W-:Y:S01]  /*7e10*/  FFMA R15, R35, R20, R15 ;  /* 0x00000014230f7223 */ /* 0x000fe2000000000f */
[----:B------:R-:W-:Y:S01]  /*7e20*/  SHF.L.U32 R20, R50, 0x10, RZ ;  /* 0x0000001032147819 */ /* 0x000fe200000006ff */
[----:B------:R-:W-:Y:S01]  /*7e30*/  FMUL R13, R33, R17 ;  /* 0x00000011210d7220 */ /* 0x000fe20000400000 */
[----:B------:R-:W-:Y:S01]  /*7e40*/  SHF.L.U32 R21, R51, 0x10, RZ ;  /* 0x0000001033157819 */ /* 0x000fe200000006ff */
[C---:B------:R-:W-:Y:S01]  /*7e50*/  FMUL R14, R33.reuse, R18 ;  /* 0x00000012210e7220 */ /* 0x040fe20000400000 */
[----:B------:R-:W-:Y:S01]  /*7e60*/  FMUL R19, R33, R19 ;  /* 0x0000001321137220 */ /* 0x000fe20000400000 */
[C---:B------:R-:W-:Y:S01]  /*7e70*/  FFMA R12, R35.reuse, R20, R12 ;  /* 0x00000014230c7223 */ /* 0x040fe2000000000c */
[C---:B------:R-:W-:Y:S01]  /*7e80*/  FFMA R13, R35.reuse, R36, R13 ;  /* 0x00000024230d7223 */ /* 0x040fe2000000000d */
[C---:B------:R-:W-:Y:S01]  /*7e90*/  FFMA R14, R35.reuse, R21, R14 ;  /* 0x00000015230e7223 */ /* 0x040fe2000000000e */
[----:B------:R-:W-:Y:S01]  /*7ea0*/  FFMA R19, R35, R38, R19 ;  /* 0x0000002623137223 */ /* 0x000fe20000000013 */
[----:B------:R-:W-:Y:S02]  /*7eb0*/  F2FP.BF16.F32.PACK_AB R46, R5, R4 ;  /* 0x00000004052e723e */ /* 0x000fe400000010ff */
[----:B------:R-:W-:Y:S02]  /*7ec0*/  F2FP.BF16.F32.PACK_AB R47, R11, R6 ;  /* 0x000000060b2f723e */ /* 0x000fe400000010ff */
[----:B------:R-:W-:Y:S02]  /*7ed0*/  F2FP.BF16.F32.PACK_AB R68, R9, R8 ;  /* 0x000000080944723e */ /* 0x000fe400000010ff */
[----:B------:R-:W-:Y:S01]  /*7ee0*/  F2FP.BF16.F32.PACK_AB R69, R15, R10 ;  /* 0x0000000a0f45723e */ /* 0x000fe200000010ff */
[----:B------:R1:W-:Y:S01]  /*7ef0*/  STSM.16.M88.4 [R91+0x400], R44 ;  /* 0x0004002c5b007844 */ /* 0x0003e20000000200 */
[----:B------:R-:W-:Y:S02]  /*7f00*/  F2FP.BF16.F32.PACK_AB R70, R13, R12 ;  /* 0x0000000c0d46723e */ /* 0x000fe400000010ff */
[----:B------:R-:W-:Y:S05]  /*7f10*/  F2FP.BF16.F32.PACK_AB R71, R19, R14 ;  /* 0x0000000e1347723e */ /* 0x000fea00000010ff */
[----:B------:R1:W-:Y:S01]  /*7f20*/  STSM.16.M88.4 [R90], R68 ;  /* 0x000000445a007844 */ /* 0x0003e20000000200 */
[----:B------:R-:W-:Y:S01]  /*7f30*/  @!PT LDS RZ, [RZ] ;  /* 0x00000000fffff984 */ /* 0x000fe20000000800 */
[----:B------:R-:W-:Y:S01]  /*7f40*/  @!PT LDS RZ, [RZ] ;  /* 0x00000000fffff984 */ /* 0x000fe20000000800 */
[----:B------:R-:W-:Y:S01]  /*7f50*/  @!PT LDS RZ, [RZ] ;  /* 0x00000000fffff984 */ /* 0x000fe20000000800 */
[----:B------:R-:W-:Y:S01]  /*7f60*/  @!PT LDS RZ, [RZ] ;  /* 0x00000000fffff984 */ /* 0x000fe20000000800 */
[----:B------:R2:W-:Y:S07]  /*7f70*/  MEMBAR.ALL.CTA ;  /* 0x0000000000007992 */ /* 0x0005ee0000008000 */
[----:B--2---:R-:W2:Y:S02]  /*7f80*/  FENCE.VIEW.ASYNC.S ;  /* 0x00000000000073c6 */ /* 0x004ea40000000000 */
[----:B--2---:R-:W-:Y:S06]  /*7f90*/  BAR.SYNC.DEFER_BLOCKING 0x1, 0x80 ;  /* 0x0042000000007b1d */ /* 0x004fec0000010000 */
[----:B------:R-:W-:Y:S05]  /*7fa0*/  @P1 BRA `(.L_x_117) ;  /* 0x00000000001c1947 */ /* 0x000fea0003800000 */
[----:B------:R-:W-:Y:S02]  /*7fb0*/  UIADD3 UR4, UP0, UPT, UR60, 0x780, URZ ;  /* 0x000007803c047890 */ /* 0x000fe4000ff1e0ff */
[----:B------:R-:W-:Y:S02]  /*7fc0*/  ULEA UR6, UR58, UR51, 0xc ;  /* 0x000000333a067291 */ /* 0x000fe4000f8e60ff */
[----:B------:R-:W-:Y:S02]  /*7fd0*/  UIADD3.X UR5, UPT, UPT, URZ, UR61, URZ, UP0, !UPT ;  /* 0x0000003dff057290 */ /* 0x000fe400087fe4ff */
[----:B------:R-:W-:Y:S01]  /*7fe0*/  UIADD3 UR40, UPT, UPT, UR6, 0x400, URZ ;  /* 0x0000040006287890 */ /* 0x000fe2000fffe0ff */
[----:B------:R-:W-:Y:S08]  /*7ff0*/  UMOV UR41, UR52 ;  /* 0x0000003400297c82 */ /* 0x000ff00008000000 */
[----:B------:R2:W-:Y:S02]  /*8000*/  UTMASTG.5D [UR40], [UR4] ;  /* 0x00000028040073b5 */ /* 0x0005e40008020000 */
[----:B--2---:R0:W-:Y:S02]  /*8010*/  UTMACMDFLUSH ;  /* 0x00000000000079b7 */ /* 0x0041e40000000000 */
.L_x_117:
[----:B------:R-:W-:Y:S05]  /*8020*/  BSYNC.RECONVERGENT B0 ;  /* 0x0000000000007941 */ /* 0x000fea0003800200 */
.L_x_116:
[----:B------:R-:W-:Y:S01]  /*8030*/  UIADD3 UR47, UPT, UPT, UR58, 0x1, URZ ;  /* 0x000000013a2f7890 */ /* 0x000fe2000fffe0ff */
[----:B------:R-:W-:Y:S01]  /*8040*/  ISETP.NE.AND P2, PT, R83, RZ, PT ;  /* 0x000000ff5300720c */ /* 0x000fe20003f45270 */
[----:B------:R-:W-:Y:S02]  /*8050*/  BSSY.RECONVERGENT B0, `(.L_x_118) ;  /* 0x0000006000007945 */ /* 0x000fe40003800200 */
[----:B------:R-:W-:Y:S01]  /*8060*/  UISETP.NE.AND UP0, UPT, UR47, 0x3, UPT ;  /* 0x000000032f00788c */ /* 0x000fe2000bf05270 */
[----:B------:R-:W-:Y:S03]  /*8070*/  ISETP.NE.U32.OR P0, PT, R82, 0x1, !P2 ;  /* 0x000000015200780c */ /* 0x000fe60005705470 */
[----:B------:R-:W-:Y:S01]  /*8080*/  USEL UR59, UR47, URZ, UP0 ;  /* 0x000000ff2f3b7287 */ /* 0x000fe20008000000 */
[----:B------:R-:W-:Y:S11]  /*8090*/  @P1 BRA `(.L_x_119) ;  /* 0x0000000000041947 */ /* 0x000ff60003800000 */
[----:B------:R-:W-:Y:S04]  /*80a0*/  DEPBAR.LE SB0, 0x1 ;  /* 0x000080400000791a */ /* 0x000fe80000000000 */
.L_x_119:
[----:B------:R-:W-:Y:S05]  /*80b0*/  BSYNC.RECONVERGENT B0 ;  /* 0x0000000000007941 */ /* 0x000fea0003800200 */
.L_x_118:
[----:B------:R-:W-:Y:S01]  /*80c0*/  BAR.SYNC.DEFER_BLOCKING 0x1, 0x80 ;  /* 0x0042000000007b1d */ /* 0x000fe20000010000 */
[----:B------:R-:W-:Y:S01]  /*80d0*/  LEA R3, R85, UR51, 0x3 ;  /* 0x0000003355037c11 */ /* 0x000fe2000f8e18ff */
[----:B------:R-:W-:Y:S01]  /*80e0*/  UISETP.NE.AND UP0, UPT, UR55, URZ, UPT ;  /* 0x000000ff3700728c */ /* 0x000fe2000bf05270 */
[----:B------:R-:W-:Y:S08]  /*80f0*/  @P0 SHF.L.U32 R4, R39, 0x1f, RZ ;  /* 0x0000001f27040819 */ /* 0x000ff000000006ff */
[----:B------:R-:W-:Y:S05]  /*8100*/  BRA.U !UP0, `(.L_x_120) ;  /* 0x0000000108287547 */ /* 0x000fea000b800000 */
[----:B------:R-:W2:Y:S01]  /*8110*/  S2R R0, SR_CgaCtaId ;  /* 0x0000000000007919 */ /* 0x000ea20000008800 */
[----:B------:R-:W-:Y:S01]  /*8120*/  ISETP.NE.U32.OR P1, PT, R82, 0x1, !P2 ;  /* 0x000000015200780c */ /* 0x000fe20005725470 */
[----:B------:R-:W-:Y:S01]  /*8130*/  IMAD.U32 R2, RZ, RZ, UR54 ;  /* 0x00000036ff027e24 */ /* 0x000fe2000f8e00ff */
[----:B------:R-:W-:Y:S04]  /*8140*/  UIADD3 UR54, UPT, UPT, UR54, 0x1, URZ ;  /* 0x0000000136367890 */ /* 0x000fe8000fffe0ff */
[----:B------:R-:W-:Y:S04]  /*8150*/  UISETP.NE.AND UP0, UPT, UR54, 0x3, UPT ;  /* 0x000000033600788c */ /* 0x000fe8000bf05270 */
[----:B------:R-:W-:Y:S03]  /*8160*/  USEL UR54, UR54, URZ, UP0 ;  /* 0x000000ff36367287 */ /* 0x000fe60008000000 */
[----:B------:R-:W-:Y:S05]  /*8170*/  @P1 LEA R2, R2, UR51, 0x3 ;  /* 0x0000003302021c11 */ /* 0x000fea000f8e18ff */
[----:B------:R-:W-:Y:S05]  /*8180*/  @P1 VIADD R5, R2, 0x1b8 ;  /* 0x000001b802051836 */ /* 0x000fea0000000000 */
[----:B--2---:R-:W-:Y:S04]  /*8190*/  @P1 PRMT R0, R0, 0x654, R5 ;  /* 0x0000065400001816 */ /* 0x004fe80000000005 */
[----:B------:R2:W-:Y:S03]  /*81a0*/  @P1 SYNCS.ARRIVE.TRANS64.RED.A1T0 RZ, [R0+URZ], RZ ;  /* 0x000000ff00ff19a7 */ /* 0x0005e600081004ff */
.L_x_120:
[----:B------:R-:W3:Y:S01]  /*81b0*/  @P0 SYNCS.PHASECHK.TRANS64.TRYWAIT P1, [R3+URZ+0x1a0], R4 ;  /* 0x0001a004030005a7 */ /* 0x000ee200080211ff */
[----:B------:R-:W-:Y:S01]  /*81c0*/  BSSY B1, `(.L_x_121) ;  /* 0x0000011000017945 */ /* 0x000fe20003800000 */
[----:B---3--:R-:W-:Y:S03]  /*81d0*/  @P0 SEL R86, RZ, 0x1, !P1 ;  /* 0x00000001ff560807 */ /* 0x008fe60004800000 */
[----:B------:R-:W-:Y:S05]  /*81e0*/  @!P0 BRA `(.L_x_122) ;  /* 0x0000000000388947 */ /* 0x000fea0003800000 */
[----:B------:R-:W-:Y:S01]  /*81f0*/  ISETP.NE.U32.AND P0, PT, R87, 0x1, PT ;  /* 0x000000015700780c */ /* 0x000fe20003f05070 */
[----:B------:R-:W-:Y:S01]  /*8200*/  BSSY B0, `(.L_x_123) ;  /* 0x0000008000007945 */ /* 0x000fe20003800000 */
[----:B------:R-:W-:Y:S11]  /*8210*/  ISETP.NE.AND P1, PT, R86, RZ, PT ;  /* 0x000000ff5600720c */ /* 0x000ff60003f25270 */
[----:B------:R-:W-:Y:S05]  /*8220*/  @P0 IMAD R5, R85, 0x800, R76 ;  /* 0x0000080055050824 */ /* 0x000fea00078e024c */
[----:B------:R-:W-:Y:S01]  /*8230*/  @P0 LEA R5, R5, UR51, 0x1 ;  /* 0x0000003305050c11 */ /* 0x000fe2000f8e08ff */
[----:B------:R-:W-:Y:S06]  /*8240*/  @P1 BRA `(.L_x_124) ;  /* 0x00000000000c1947 */ /* 0x000fec0003800000 */
[----:B--2---:R-:W-:Y:S04]  /*8250*/  SHF.L.U32 R0, R39, 0x1f, RZ ;  /* 0x0000001f27007819 */ /* 0x004fe800000006ff */
[----:B------:R-:W2:Y:S02]  /*8260*/  SYNCS.PHASECHK.TRANS64.TRYWAIT P1, [R3+URZ+0x1a0], R0 ;  /* 0x0001a000030075a7 */ /* 0x000ea400080211ff */
[----:B--2---:R-:W-:Y:S05]  /*8270*/  @!P1 BRA `(.L_x_125) ;  /* 0x0000001800dc9947 */ /* 0x004fea0003800000 */
.L_x_124:
[----:B------:R-:W-:Y:S05]  /*8280*/  BSYNC B0 ;  /* 0x0000000000007941 */ /* 0x000fea0003800000 */
.L_x_123:
[----:B--2---:R-:W-:Y:S01]  /*8290*/  @P0 IADD3 R0, PT, PT, R88, R5, RZ ;  /* 0x0000000558000210 */ /* 0x004fe20007ffe0ff */
[----:B------:R-:W-:Y:S05]  /*82a0*/  @P0 WARPSYNC.ALL ;  /* 0x0000000000000948 */ /* 0x000fea0003800000 */
[----:B------:R3:W4:Y:S04]  /*82b0*/  @P0 LDSM.16.M88.4 R40, [R5+0x400] ;  /* 0x000400000528083b */ /* 0x0007280000000200 */
[----:B------:R3:W2:Y:S02]  /*82c0*/  @P0 LDSM.16.M88.4 R48, [R0+0x400] ;  /* 0x000400000030083b */ /* 0x0006a40000000200 */
.L_x_122:
[----:B------:R-:W-:Y:S05]  /*82d0*/  BSYNC B1 ;  /* 0x0000000000017941 */ /* 0x000fea0003800000 */
.L_x_121:
[----:B------:R-:W-:Y:S05]  /*82e0*/  VIADD R3, R34, 0x20 ;  /* 0x0000002022037836 */ /* 0x000fea0000000000 */
[----:B------:R-:W-:Y:S04]  /*82f0*/  SHF.R.U32.HI R3, RZ, 0x15, R3 ;  /* 0x00000015ff037819 */ /* 0x000fe80000011603 */
[----:B------:R-:W-:Y:S11]  /*8300*/  LOP3.LUT P0, RZ, R3, 0x3, R78, 0x48, !PT ;  /* 0x0000000303ff7812 */ /* 0x000ff6000780484e */
[----:B------:R-:W-:Y:S02]  /*8310*/  @!UPT UIADD3 URZ, UPT, UPT, URZ, URZ, URZ ;  /* 0x000000fffffff290 */ /* 0x000fe4000fffe0ff */
[----:B------:R-:W-:Y:S05]  /*8320*/  @!P0 BRA `(.L_x_126) ;  /* 0x0000000000408947 */ /* 0x000fea0003800000 */
[----:B------:R-:W3:Y:S01]  /*8330*/  LDCU.64 UR8, c[0x4][0x70] ;  /* 0x01000e00ff0877ac */ /* 0x000ee20008000a00 */
[----:B------:R-:W-:Y:S01]  /*8340*/  MOV R3, 0x0 ;  /* 0x0000000000037802 */ /* 0x000fe20000000f00 */
[----:B------:R-:W-:Y:S02]  /*8350*/  HFMA2 R12, -RZ, RZ, 0, 5.9604644775390625e-08 ;  /* 0x00000001ff0c7431 */ /* 0x000fe400000001ff */
[----:B------:R-:W-:Y:S02]  /*8360*/  IMAD.MOV.U32 R8, RZ, RZ, 0x192 ;  /* 0x00000192ff087424 */ /* 0x000fe400078e00ff */
[----:B------:R-:W-:Y:S01]  /*8370*/  IMAD.MOV.U32 R13, RZ, RZ, RZ ;  /* 0x000000ffff0d7224 */ /* 0x000fe200078e00ff */
[----:B------:R-:W5:Y:S01]  /*8380*/  LDCU.64 UR6, c[0x4][0x78] ;  /* 0x01000f00ff0677ac */ /* 0x000f620008000a00 */
[----:B------:R-:W1:Y:S01]  /*8390*/  LDC.64 R2, c[0x4][R3] ;  /* 0x0100000003027b82 */ /* 0x000e620000000a00 */
[----:B------:R-:W4:Y:S01]  /*83a0*/  LDCU.64 UR4, c[0x4][0x10] ;  /* 0x01000200ff0477ac */ /* 0x000f220008000a00 */
[----:B---3--:R-:W-:Y:S01]  /*83b0*/  MOV R5, UR9 ;  /* 0x0000000900057c02 */ /* 0x008fe20008000f00 */
[----:B------:R-:W-:Y:S01]  /*83c0*/  IMAD.U32 R4, RZ, RZ, UR8 ;  /* 0x00000008ff047e24 */ /* 0x000fe2000f8e00ff */
[----:B-----5:R-:W-:Y:S01]  /*83d0*/  MOV R7, UR7 ;  /* 0x0000000700077c02 */ /* 0x020fe20008000f00 */
[----:B------:R-:W-:Y:S01]  /*83e0*/  IMAD.U32 R6, RZ, RZ, UR6 ;  /* 0x00000006ff067e24 */ /* 0x000fe2000f8e00ff */
[----:B----4-:R-:W-:Y:S01]  /*83f0*/  MOV R11, UR5 ;  /* 0x00000005000b7c02 */ /* 0x010fe20008000f00 */
[----:B------:R-:W-:Y:S02]  /*8400*/  IMAD.U32 R10, RZ, RZ, UR4 ;  /* 0x00000004ff0a7e24 */ /* 0x000fe4000f8e00ff */
[----:B------:R-:W-:Y:S07]  /*8410*/  LEPC R20, `(.L_x_126) ;  /* 0x000000001014794e */ /* 0x000fee0000000000 */
[----:B-12---:R-:W-:Y:S05]  /*8420*/  CALL.ABS.NOINC R2 ;  /* 0x0000000002007343 */ /* 0x006fea0003c00000 */
.L_x_126:
[----:B------:R-:W-:Y:S01]  /*8430*/  ISETP.NE.AND P0, PT, R77, RZ, PT ;  /* 0x000000ff4d00720c */ /* 0x000fe20003f05270 */
[----:B------:R-:W-:Y:S05]  /*8440*/  WARPSYNC.ALL ;  /* 0x0000000000007948 */ /* 0x000fea0003800000 */
[----:B------:R-:W-:Y:S01]  /*8450*/  R2UR UR4, R34 ;  /* 0x00000000220472ca */ /* 0x000fe200000e0000 */
[----:B------:R-:W-:Y:S01]  /*8460*/  BSSY.RECONVERGENT B0, `(.L_x_127) ;  /* 0x0000054000007945 */ /* 0x000fe20003800200 */
[----:B------:R-:W-:Y:S02]  /*8470*/  R2UR UR5, R84 ;  /* 0x00000000540572ca */ /* 0x000fe400000e0000 */
[C---:B----4-:R-:W-:Y:S02]  /*8480*/  SHF.L.U32 R20, R40.reuse, 0x10, RZ ;  /* 0x0000001028147819 */ /* 0x050fe400000006ff */
[----:B------:R-:W-:Y:S02]  /*8490*/  LOP3.LUT R21, R40, 0xffff0000, RZ, 0xc0, !PT ;  /* 0xffff000028157812 */ /* 0x000fe400078ec0ff */
[C---:B------:R-:W-:Y:S02]  /*84a0*/  SHF.L.U32 R36, R41.reuse, 0x10, RZ ;  /* 0x0000001029247819 */ /* 0x040fe400000006ff */
[----:B------:R-:W-:Y:S02]  /*84b0*/  LOP3.LUT R38, R41, 0xffff0000, RZ, 0xc0, !PT ;  /* 0xffff000029267812 */ /* 0x000fe400078ec0ff */
[C---:B------:R-:W-:Y:S01]  /*84c0*/  SHF.L.U32 R37, R42.reuse, 0x10, RZ ;  /* 0x000000102a257819 */ /* 0x040fe200000006ff */
[----:B---3--:R-:W3:Y:S01]  /*84d0*/  LDTM.16dp256bit.x4 R4, tmem[UR4+0x20] ;  /* 0x00002004000479ee */ /* 0x008ee20008120000 */
[----:B------:R-:W-:Y:S01]  /*84e0*/  LOP3.LUT R40, R42, 0xffff0000, RZ, 0xc0, !PT ;  /* 0xffff00002a287812 */ /* 0x000fe200078ec0ff */
[----:B------:R-:W-:Y:S01]  /*84f0*/  NOP ;  /* 0x0000000000007918 */ /* 0x000fe20000000000 */
[C---:B------:R-:W-:Y:S01]  /*8500*/  SHF.L.U32 R39, R43.reuse, 0x10, RZ ;  /* 0x000000102b277819 */ /* 0x040fe200000006ff */
[----:B------:R-:W-:Y:S01]  /*8510*/  UIADD3 UR5, UPT, UPT, UR5, 0x200, URZ ;  /* 0x0000020005057890 */ /* 0x000fe2000fffe0ff */
[----:B------:R-:W-:Y:S02]  /*8520*/  LOP3.LUT R42, R43, 0xffff0000, RZ, 0xc0, !PT ;  /* 0xffff00002b2a7812 */ /* 0x000fe400078ec0ff */
[C---:B--2---:R-:W-:Y:S01]  /*8530*/  SHF.L.U32 R41, R48.reuse, 0x10, RZ ;  /* 0x0000001030297819 */ /* 0x044fe200000006ff */
[----:B------:R-:W-:Y:S01]  /*8540*/  UPRMT UR5, UR46, 0x654, UR5 ;  /* 0x000006542e057896 */ /* 0x000fe20008000005 */
[----:B-1----:R-:W-:Y:S02]  /*8550*/  LOP3.LUT R44, R48, 0xffff0000, RZ, 0xc0, !PT ;  /* 0xffff0000302c7812 */ /* 0x002fe400078ec0ff */
[C---:B------:R-:W-:Y:S02]  /*8560*/  SHF.L.U32 R43, R49.reuse, 0x10, RZ ;  /* 0x00000010312b7819 */ /* 0x040fe400000006ff */
[----:B------:R-:W-:Y:S02]  /*8570*/  LOP3.LUT R46, R49, 0xffff0000, RZ, 0xc0, !PT ;  /* 0xffff0000312e7812 */ /* 0x000fe400078ec0ff */
[C---:B------:R-:W-:Y:S02]  /*8580*/  SHF.L.U32 R45, R50.reuse, 0x10, RZ ;  /* 0x00000010322d7819 */ /* 0x040fe400000006ff */
[----:B---3--:R-:W-:Y:S01]  /*8590*/  SYNCS.ARRIVE.TRANS64.RED.A1T0 RZ, [UR5], RZ ;  /* 0x000000ffffff79a7 */ /* 0x008fe20008100405 */
[----:B------:R-:W-:Y:S02]  /*85a0*/  LOP3.LUT R48, R50, 0xffff0000, RZ, 0xc0, !PT ;  /* 0xffff000032307812 */ /* 0x000fe400078ec0ff */
[----:B------:R-:W-:Y:S02]  /*85b0*/  MOV R85, UR59 ;  /* 0x0000003b00557c02 */ /* 0x000fe40008000f00 */
[----:B------:R-:W-:Y:S02]  /*85c0*/  SHF.L.U32 R47, R51, 0x10, RZ ;  /* 0x00000010332f7819 */ /* 0x000fe400000006ff */
[----:B------:R-:W-:Y:S01]  /*85d0*/  LEA R85, R85, R76, 0xb ;  /* 0x0000004c55557211 */ /* 0x000fe200078e58ff */
[C---:B------:R-:W-:Y:S01]  /*85e0*/  FMUL R0, R33.reuse, R4 ;  /* 0x0000000421007220 */ /* 0x040fe20000400000 */
[C---:B------:R-:W-:Y:S01]  /*85f0*/  FMUL R2, R33.reuse, R5 ;  /* 0x0000000521027220 */ /* 0x040fe20000400000 */
[----:B------:R-:W-:Y:S01]  /*8600*/  FMUL R3, R33, R6 ;  /* 0x0000000621037220 */ /* 0x000fe20000400000 */
[----:B------:R-:W-:Y:S01]  /*8610*/  LEA R89, R85, UR51, 0x1 ;  /* 0x0000003355597c11 */ /* 0x000fe2000f8e08ff */
[C---:B------:R-:W-:Y:S01]  /*8620*/  FFMA R0, R35.reuse, R20, R0 ;  /* 0x0000001423007223 */ /* 0x040fe20000000000 */
[C---:B------:R-:W-:Y:S01]  /*8630*/  FFMA R2, R35.reuse, R21, R2 ;  /* 0x0000001523027223 */ /* 0x040fe20000000002 */
[----:B------:R-:W-:Y:S01]  /*8640*/  FFMA R3, R35, R36, R3 ;  /* 0x0000002423037223 */ /* 0x000fe20000000003 */
[----:B------:R-:W-:Y:S01]  /*8650*/  IADD3 R88, PT, PT, R88, 0x400, R89 ;  /* 0x0000040058587810 */ /* 0x000fe20007ffe059 */
[C---:B------:R-:W-:Y:S01]  /*8660*/  FMUL R7, R33.reuse, R7 ;  /* 0x0000000721077220 */ /* 0x040fe20000400000 */
[C---:B------:R-:W-:Y:S01]  /*8670*/  FMUL R4, R33.reuse, R8 ;  /* 0x0000000821047220 */ /* 0x040fe20000400000 */
[----:B------:R-:W-:Y:S01]  /*8680*/  F2FP.BF16.F32.PACK_AB R68, R2, R0 ;  /* 0x000000000244723e */ /* 0x000fe200000010ff */
[----:B------:R-:W-:Y:S01]  /*8690*/  FMUL R5, R33, R9 ;  /* 0x0000000921057220 */ /* 0x000fe20000400000 */
[C---:B------:R-:W-:Y:S01]  /*86a0*/  FFMA R7, R35.reuse, R38, R7 ;  /* 0x0000002623077223 */ /* 0x040fe20000000007 */
[----:B------:R-:W-:Y:S01]  /*86b0*/  FFMA R4, R35, R37, R4 ;  /* 0x0000002523047223 */ /* 0x000fe20000000004 */
[----:B------:R-:W-:Y:S01]  /*86c0*/  FMUL R6, R33, R10 ;  /* 0x0000000a21067220 */ /* 0x000fe20000400000 */
[----:B------:R-:W-:Y:S01]  /*86d0*/  FFMA R5, R35, R40, R5 ;  /* 0x0000002823057223 */ /* 0x000fe20000000005 */
[C---:B------:R-:W-:Y:S01]  /*86e0*/  FMUL R11, R33.reuse, R11 ;  /* 0x0000000b210b7220 */ /* 0x040fe20000400000 */
[C---:B------:R-:W-:Y:S01]  /*86f0*/  FMUL R8, R33.reuse, R12 ;  /* 0x0000000c21087220 */ /* 0x040fe20000400000 */
[----:B------:R-:W-:Y:S01]  /*8700*/  FMUL R9, R33, R13 ;  /* 0x0000000d21097220 */ /* 0x000fe20000400000 */
[----:B------:R-:W-:Y:S01]  /*8710*/  FFMA R6, R35, R39, R6 ;  /* 0x0000002723067223 */ /* 0x000fe20000000006 */
        /* <DEDUP_REMOVED lines=8> */
[----:B------:R-:W-:Y:S01]  /*87a0*/  LOP3.LUT R50, R51, 0xffff0000, RZ, 0xc0, !PT ;  /* 0xffff000033327812 */ /* 0x000fe200078ec0ff */
[----:B------:R-:W-:Y:S01]  /*87b0*/  FMUL R14, R33, R18 ;  /* 0x00000012210e7220 */ /* 0x000fe20000400000 */
[----:B------:R-:W-:Y:S01]  /*87c0*/  FFMA R15, R35, R46, R15 ;  /* 0x0000002e230f7223 */ /* 0x000fe2000000000f */
        /* <DEDUP_REMOVED lines=24> */
[----:B------:R-:W-:Y:S02]  /*8950*/  UIADD3 UR41, UPT, UPT, UR52, 0x20, URZ ;  /* 0x0000002034297890 */ /* 0x000fe4000fffe0ff */
[----:B------:R-:W-:Y:S02]  /*8960*/  UIADD3 UR40, UPT, UPT, UR6, 0x400, URZ ;  /* 0x0000040006287890 */ /* 0x000fe4000fffe0ff */
[----:B------:R-:W-:Y:S09]  /*8970*/  UIADD3.X UR5, UPT, UPT, URZ, UR61, URZ, UP0, !UPT ;  /* 0x0000003dff057290 */ /* 0x000ff200087fe4ff */
[----:B------:R2:W-:Y:S02]  /*8980*/  UTMASTG.5D [UR40], [UR4] ;  /* 0x00000028040073b5 */ /* 0x0005e40008020000 */
[----:B--2---:R0:W-:Y:S02]  /*8990*/  UTMACMDFLUSH ;  /* 0x00000000000079b7 */ /* 0x0041e40000000000 */
.L_x_128:
[----:B------:R-:W-:Y:S05]  /*89a0*/  BSYNC.RECONVERGENT B0 ;  /* 0x0000000000007941 */ /* 0x000fea0003800200 */
.L_x_127:
[----:B------:R-:W-:Y:S01]  /*89b0*/  UIADD3 UR58, UPT, UPT, UR59, 0x1, URZ ;  /* 0x000000013b3a7890 */ /* 0x000fe2000fffe0ff */
[----:B------:R-:W-:Y:S03]  /*89c0*/  BSSY.RECONVERGENT B0, `(.L_x_129) ;  /* 0x0000008000007945 */ /* 0x000fe60003800200 */
[----:B------:R-:W-:Y:S04]  /*89d0*/  UISETP.NE.AND UP0, UPT, UR58, 0x3, UPT ;  /* 0x000000033a00788c */ /* 0x000fe8000bf05270 */
[----:B------:R-:W-:Y:S02]  /*89e0*/  UISETP.EQ.XOR UP1, UPT, UR47, 0x3, !UP0 ;  /* 0x000000032f00788c */ /* 0x000fe4000c722a70 */
[----:B------:R-:W-:Y:S02]  /*89f0*/  USEL UR58, UR58, URZ, UP0 ;  /* 0x000000ff3a3a7287 */ /* 0x000fe40008000000 */
[----:B------:R-:W-:Y:S04]  /*8a00*/  USEL UR4, URZ, 0x1, !UP1 ;  /* 0x00000001ff047887 */ /* 0x000fe8000c800000 */
[----:B------:R-:W-:Y:S01]  /*8a10*/  ULOP3.LUT UR56, UR56, UR4, URZ, 0x3c, !UPT ;  /* 0x0000000438387292 */ /* 0x000fe2000f8e3cff */
[----:B------:R-:W-:Y:S11]  /*8a20*/  @P0 BRA `(.L_x_130) ;  /* 0x0000000000040947 */ /* 0x000ff60003800000 */
[----:B------:R-:W-:Y:S04]  /*8a30*/  DEPBAR.LE SB0, 0x1 ;  /* 0x000080400000791a */ /* 0x000fe80000000000 */
.L_x_130:
[----:B------:R-:W-:Y:S05]  /*8a40*/  BSYNC.RECONVERGENT B0 ;  /* 0x0000000000007941 */ /* 0x000fea0003800200 */
.L_x_129:
[----:B------:R-:W-:Y:S01]  /*8a50*/  BAR.SYNC.DEFER_BLOCKING 0x1, 0x80 ;  /* 0x0042000000007b1d */ /* 0x000fe20000010000 */
[----:B------:R-:W-:Y:S01]  /*8a60*/  UISETP.NE.AND UP0, UPT, UR55, -0x2, UPT ;  /* 0xfffffffe3700788c */ /* 0x000fe2000bf05270 */
[----:B------:R-:W-:Y:S08]  /*8a70*/  IADD3 R0, PT, PT, R30, 0x1, RZ ;  /* 0x000000011e007810 */ /* 0x000ff00007ffe0ff */
[----:B------:R-:W-:Y:S05]  /*8a80*/  BRA.U !UP0, `(.L_x_131) ;  /* 0x00000001082c7547 */ /* 0x000fea000b800000 */
[----:B------:R-:W2:Y:S01]  /*8a90*/  S2R R2, SR_CgaCtaId ;  /* 0x0000000000027919 */ /* 0x000ea20000008800 */
[----:B------:R-:W-:Y:S01]  /*8aa0*/  ISETP.NE.AND P0, PT, R83, RZ, PT ;  /* 0x000000ff5300720c */ /* 0x000fe20003f05270 */
[----:B------:R-:W-:Y:S01]  /*8ab0*/  IMAD.U32 R3, RZ, RZ, UR54 ;  /* 0x00000036ff037e24 */ /* 0x000fe2000f8e00ff */
[----:B------:R-:W-:Y:S02]  /*8ac0*/  UIADD3 UR54, UPT, UPT, UR54, 0x1, URZ ;  /* 0x0000000136367890 */ /* 0x000fe4000fffe0ff */
[----:B------:R-:W-:Y:S02]  /*8ad0*/  ISETP.NE.U32.OR P0, PT, R82, 0x1, !P0 ;  /* 0x000000015200780c */ /* 0x000fe40004705470 */
[----:B------:R-:W-:Y:S04]  /*8ae0*/  UISETP.NE.AND UP0, UPT, UR54, 0x3, UPT ;  /* 0x000000033600788c */ /* 0x000fe8000bf05270 */
[----:B------:R-:W-:Y:S07]  /*8af0*/  USEL UR54, UR54, URZ, UP0 ;  /* 0x000000ff36367287 */ /* 0x000fee0008000000 */
[----:B------:R-:W-:Y:S05]  /*8b00*/  @P0 LEA R3, R3, UR51, 0x3 ;  /* 0x0000003303030c11 */ /* 0x000fea000f8e18ff */
[----:B------:R-:W-:Y:S05]  /*8b10*/  @P0 VIADD R3, R3, 0x1b8 ;  /* 0x000001b803030836 */ /* 0x000fea0000000000 */
[----:B--2---:R-:W-:Y:S04]  /*8b20*/  @P0 PRMT R2, R2, 0x654, R3 ;  /* 0x0000065402020816 */ /* 0x004fe80000000003 */
[----:B------:R2:W-:Y:S03]  /*8b30*/  @P0 SYNCS.ARRIVE.TRANS64.RED.A1T0 RZ, [R2+URZ], RZ ;  /* 0x000000ff02ff09a7 */ /* 0x0005e600081004ff */
.L_x_131:
[----:B------:R-:W-:Y:S01]  /*8b40*/  LOP3.LUT P0, RZ, R62, 0x1, RZ, 0xc0, !PT ;  /* 0x000000013eff7812 */ /* 0x000fe2000780c0ff */
[----:B------:R-:W-:Y:S01]  /*8b50*/  UIADD3 UR55, UPT, UPT, UR55, 0x2, URZ ;  /* 0x0000000237377890 */ /* 0x000fe2000fffe0ff */
[----:B------:R-:W-:Y:S01]  /*8b60*/  ISETP.NE.AND P1, PT, R0, 0x2, PT ;  /* 0x000000020000780c */ /* 0x000fe20003f25270 */
[----:B------:R-:W-:Y:S01]  /*8b70*/  UMOV UR47, UR53 ;  /* 0x00000035002f7c82 */ /* 0x000fe20008000000 */
[----:B------:R-:W-:Y:S01]  /*8b80*/  LOP3.LUT R74, R74, 0x1, RZ, 0x3c, !PT ;  /* 0x000000014a4a7812 */ /* 0x000fe200078e3cff */
[----:B------:R-:W-:Y:S01]  /*8b90*/  IMAD.IADD R18, R29, 0x1, R58 ;  /* 0x000000011d127824 */ /* 0x000fe200078e023a */
[----:B--2---:R-:W-:Y:S01]  /*8ba0*/  SEL R2, RZ, 0x1, P1 ;  /* 0x00000001ff027807 */ /* 0x004fe20000800000 */
[----:B------:R-:W-:Y:S01]  /*8bb0*/  IMAD.IADD R19, R31, 0x1, R64 ;  /* 0x000000011f137824 */ /* 0x000fe200078e0240 */
[----:B------:R-:W-:Y:S02]  /*8bc0*/  SEL R30, R0, RZ, P1 ;  /* 0x000000ff001e7207 */ /* 0x000fe40000800000 */
[----:B------:R-:W-:Y:S03]  /*8bd0*/  LOP3.LUT R75, R75, R2, RZ, 0x3c, !PT ;  /* 0x000000024b4b7212 */ /* 0x000fe600078e3cff */
[----:B------:R-:W-:Y:S05]  /*8be0*/  @P0 BRA `(.L_x_132) ;  /* 0xffffffd800b80947 */ /* 0x000fea000383ffff */
[----:B------:R-:W-:-:S09]  /*8bf0*/  UISETP.NE.AND UP0, UPT, UR50, URZ, UPT ;  /* 0x000000ff3200728c */ /* 0x000fd2000bf05270 */
[----:B------:R-:W-:Y:S05]  /*8c00*/  BRA.U !UP0, `(.L_x_133) ;  /* 0x0000000108487547 */ /* 0x000fea000b800000 */
[----:B------:R-:W2:Y:S02]  /*8c10*/  LDCU.64 UR4, c[0x0][0x990] ;  /* 0x00013200ff0477ac */ /* 0x000ea40008000a00 */
[----:B--2---:R-:W-:-:S04]  /*8c20*/  UISETP.NE.U32.AND UP0, UPT, UR4, URZ, UPT ;  /* 0x000000ff0400728c */ /* 0x004fc8000bf05070 */
[----:B------:R-:W-:-:S09]  /*8c30*/  UISETP.NE.AND.EX UP0, UPT, UR5, URZ, UPT, UP0 ;  /* 0x000000ff0500728c */ /* 0x000fd2000bf05300 */
[----:B------:R-:W-:Y:S05]  /*8c40*/  BRA.U UP0, `(.L_x_134) ;  /* 0x00000001000c7547 */ /* 0x000fea000b800000 */
[----:B------:R-:W-:-:S13]  /*8c50*/  FSETP.NEU.AND P0, PT, R35, RZ, PT ;  /* 0x000000ff2300720b */ /* 0x000fda0003f0d000 */
[----:B------:R-:W-:Y:S05]  /*8c60*/  @!P0 EXIT ;  /* 0x000000000000894d */ /* 0x000fea0003800000 */
[----:B------:R-:W-:Y:S05]  /*8c70*/  BRA `(.L_x_133) ;  /* 0x00000000002c7947 */ /* 0x000fea0003800000 */
.L_x_134:
[----:B------:R-:W-:Y:S01]  /*8c80*/  ISETP.NE.AND P0, PT, R81, RZ, PT ;  /* 0x000000ff5100720c */ /* 0x000fe20003f05270 */
[----:B------:R-:W-:-:S12]  /*8c90*/  BSSY.RECONVERGENT B0, `(.L_x_133) ;  /* 0x0000009000007945 */ /* 0x000fd80003800200 */
[----:B------:R-:W-:Y:S05]  /*8ca0*/  @P0 BRA `(.L_x_135) ;  /* 0x0000000000140947 */ /* 0x000fea0003800000 */
[----:B------:R-:W2:Y:S02]  /*8cb0*/  LDCU.64 UR4, c[0x0][0x988] ;  /* 0x00013100ff0477ac */ /* 0x000ea40008000a00 */
[----:B--2---:R-:W-:-:S04]  /*8cc0*/  ISETP.NE.U32.AND P0, PT, RZ, UR4, PT ;  /* 0x00000004ff007c0c */ /* 0x004fc8000bf05070 */
[----:B------:R-:W-:-:S13]  /*8cd0*/  ISETP.NE.AND.EX P0, PT, RZ, UR5, PT, P0 ;  /* 0x00000005ff007c0c */ /* 0x000fda000bf05300 */
[----:B------:R-:W-:Y:S05]  /*8ce0*/  @!P0 EXIT ;  /* 0x000000000000894d */ /* 0x000fea0003800000 */
[----:B------:R-:W-:Y:S05]  /*8cf0*/  BRA `(.L_x_136) ;  /* 0x0000000000087947 */ /* 0x000fea0003800000 */
.L_x_135:
[----:B------:R-:W-:-:S13]  /*8d00*/  FSETP.NEU.AND P0, PT, R35, RZ, PT ;  /* 0x000000ff2300720b */ /* 0x000fda0003f0d000 */
[----:B------:R-:W-:Y:S05]  /*8d10*/  @!P0 EXIT ;  /* 0x000000000000894d */ /* 0x000fea0003800000 */
.L_x_136:
[----:B------:R-:W-:Y:S05]  /*8d20*/  BSYNC.RECONVERGENT B0 ;  /* 0x0000000000007941 */ /* 0x000fea0003800200 */
.L_x_133:
[----:B------:R-:W-:Y:S01]  /*8d30*/  ULEA UR4, UR54, UR51, 0x3 ;  /* 0x0000003336047291 */ /* 0x000fe2000f8e18ff */
[----:B------:R-:W-:-:S04]  /*8d40*/  DEPBAR.LE SB0, 0x0 ;  /* 0x000080000000791a */ /* 0x000fc80000000000 */
[----:B------:R-:W-:-:S04]  /*8d50*/  UIADD3 UR4, UPT, UPT, UR4, 0x1b8, URZ ;  /* 0x000001b804047890 */ /* 0x000fc8000fffe0ff */
[----:B------:R-:W-:-:S09]  /*8d60*/  UPRMT UR4, UR46, 0x654, UR4 ;  /* 0x000006542e047896 */ /* 0x000fd20008000004 */
[----:B------:R-:W-:Y:S01]  /*8d70*/  SYNCS.ARRIVE.TRANS64.RED.A1T0 RZ, [UR4], RZ ;  /* 0x000000ffffff79a7 */ /* 0x000fe20008100404 */
[----:B------:R-:W-:Y:S05]  /*8d80*/  EXIT ;  /* 0x000000000000794d */ /* 0x000fea0003800000 */
.L_x_25:
[----:B------:R-:W-:Y:S07]  /*8d90*/  MOV R3, UR37 ;  /* 0x0000002500037c02 */ /* 0x000fee0008000f00 */
.L_x_137:
[----:B---3--:R3:W4:Y:S02]  /*8da0*/  SYNCS.PHASECHK.TRANS64.TRYWAIT P0, [R3+URZ+0xd0], R14 ;  /* 0x0000d00e030075a7 */ /* 0x00872400080011ff */
[----:B----4-:R-:W-:Y:S05]  /*8db0*/  @!P0 NANOSLEEP.SYNCS 0x989680 ;  /* 0x009896800000895d */ /* 0x010fea0003900000 */
[----:B------:R-:W4:Y:S02]  /*8dc0*/  @!P0 SYNCS.PHASECHK.TRANS64 P0, [R3+URZ+0xd0], R14 ;  /* 0x0000d00e030085a7 */ /* 0x000f2400080010ff */
[----:B----4-:R-:W-:Y:S05]  /*8dd0*/  @!P0 BRA `(.L_x_137) ;  /* 0xfffffffc00f08947 */ /* 0x010fea000383ffff */
[----:B------:R-:W-:Y:S05]  /*8de0*/  BRA `(.L_x_24) ;  /* 0xffffff9000887947 */ /* 0x000fea000383ffff */
.L_x_32:
[----:B------:R-:W-:Y:S07]  /*8df0*/  MOV R4, UR41 ;  /* 0x0000002900047c02 */ /* 0x000fee0008000f00 */
.L_x_138:
[----:B----4-:R4:W1:Y:S02]  /*8e00*/  SYNCS.PHASECHK.TRANS64.TRYWAIT P0, [R4+URZ+0xd0], R7 ;  /* 0x0000d007040075a7 */ /* 0x01086400080011ff */
[----:B-1----:R-:W-:Y:S05]  /*8e10*/  @!P0 NANOSLEEP.SYNCS 0x989680 ;  /* 0x009896800000895d */ /* 0x002fea0003900000 */
[----:B------:R-:W1:Y:S02]  /*8e20*/  @!P0 SYNCS.PHASECHK.TRANS64 P0, [R4+URZ+0xd0], R7 ;  /* 0x0000d007040085a7 */ /* 0x000e6400080010ff */
[----:B-1----:R-:W-:Y:S05]  /*8e30*/  @!P0 BRA `(.L_x_138) ;  /* 0xfffffffc00f08947 */ /* 0x002fea000383ffff */
[----:B------:R-:W-:Y:S05]  /*8e40*/  BRA `(.L_x_31) ;  /* 0xffffff9800087947 */ /* 0x000fea000383ffff */
.L_x_37:
[----:B-1----:R-:W-:-:S07]  /*8e50*/  MOV R2, UR45 ;  /* 0x0000002d00027c02 */ /* 0x002fce0008000f00 */
.L_x_139:
[----:B-1----:R1:W2:Y:S02]  /*8e60*/  SYNCS.PHASECHK.TRANS64.TRYWAIT P0, [R2+URZ+0x1e0], R3 ;  /* 0x0001e003020075a7 */ /* 0x0022a400080011ff */
[----:B--2---:R-:W-:Y:S05]  /*8e70*/  @!P0 NANOSLEEP.SYNCS 0x989680 ;  /* 0x009896800000895d */ /* 0x004fea0003900000 */
[----:B------:R-:W2:Y:S02]  /*8e80*/  @!P0 SYNCS.PHASECHK.TRANS64 P0, [R2+URZ+0x1e0], R3 ;  /* 0x0001e003020085a7 */ /* 0x000ea400080010ff */
[----:B--2---:R-:W-:Y:S05]  /*8e90*/  @!P0 BRA `(.L_x_139) ;  /* 0xfffffffc00f08947 */ /* 0x004fea000383ffff */
[----:B------:R-:W-:Y:S05]  /*8ea0*/  BRA `(.L_x_140) ;  /* 0xffffff9c00187947 */ /* 0x000fea000383ffff */
.L_x_41:
[----:B------:R-:W-:-:S07]  /*8eb0*/  MOV R0, UR4 ;  /* 0x0000000400007c02 */ /* 0x000fce0008000f00 */
.L_x_141:
[----:B-1----:R1:W2:Y:S02]  /*8ec0*/  SYNCS.PHASECHK.TRANS64.TRYWAIT P0, [R0+URZ], R3 ;  /* 0x00000003000075a7 */ /* 0x0022a400080011ff */
[----:B--2---:R-:W-:Y:S05]  /*8ed0*/  @!P0 NANOSLEEP.SYNCS 0x989680 ;  /* 0x009896800000895d */ /* 0x004fea0003900000 */
[----:B------:R-:W2:Y:S02]  /*8ee0*/  @!P0 SYNCS.PHASECHK.TRANS64 P0, [R0+URZ], R3 ;  /* 0x00000003000085a7 */ /* 0x000ea400080010ff */
[----:B--2---:R-:W-:Y:S05]  /*8ef0*/  @!P0 BRA `(.L_x_141) ;  /* 0xfffffffc00f08947 */ /* 0x004fea000383ffff */
[----:B------:R-:W-:Y:S05]  /*8f00*/  BRA `(.L_x_142) ;  /* 0xffffffa000687947 */ /* 0x000fea000383ffff */
.L_x_42:
[----:B------:R-:W-:-:S07]  /*8f10*/  MOV R0, UR4 ;  /* 0x0000000400007c02 */ /* 0x000fce0008000f00 */
.L_x_143:
[----:B-1----:R1:W2:Y:S02]  /*8f20*/  SYNCS.PHASECHK.TRANS64.TRYWAIT P0, [R0+URZ], R3 ;  /* 0x00000003000075a7 */ /* 0x0022a400080011ff */
[----:B--2---:R-:W-:Y:S05]  /*8f30*/  @!P0 NANOSLEEP.SYNCS 0x989680 ;  /* 0x009896800000895d */ /* 0x004fea0003900000 */
[----:B------:R-:W2:Y:S02]  /*8f40*/  @!P0 SYNCS.PHASECHK.TRANS64 P0, [R0+URZ], R3 ;  /* 0x00000003000085a7 */ /* 0x000ea400080010ff */
[----:B--2---:R-:W-:Y:S05]  /*8f50*/  @!P0 BRA `(.L_x_143) ;  /* 0xfffffffc00f08947 */ /* 0x004fea000383ffff */
[----:B------:R-:W-:Y:S05]  /*8f60*/  BRA `(.L_x_144) ;  /* 0xffffffa000747947 */ /* 0x000fea000383ffff */
.L_x_43:
[----:B------:R-:W-:-:S07]  /*8f70*/  MOV R0, UR4 ;  /* 0x0000000400007c02 */ /* 0x000fce0008000f00 */
.L_x_145:
[----:B-1----:R1:W2:Y:S02]  /*8f80*/  SYNCS.PHASECHK.TRANS64.TRYWAIT P0, [R0+URZ], R3 ;  /* 0x00000003000075a7 */ /* 0x0022a400080011ff */
[----:B--2---:R-:W-:Y:S05]  /*8f90*/  @!P0 NANOSLEEP.SYNCS 0x989680 ;  /* 0x009896800000895d */ /* 0x004fea0003900000 */
[----:B------:R-:W2:Y:S02]  /*8fa0*/  @!P0 SYNCS.PHASECHK.TRANS64 P0, [R0+URZ], R3 ;  /* 0x00000003000085a7 */ /* 0x000ea400080010ff */
[----:B--2---:R-:W-:Y:S05]  /*8fb0*/  @!P0 BRA `(.L_x_145) ;  /* 0xfffffffc00f08947 */ /* 0x004fea000383ffff */
[----:B------:R-:W-:Y:S05]  /*8fc0*/  BRA `(.L_x_146) ;  /* 0xffffffa000807947 */ /* 0x000fea000383ffff */
.L_x_44:
[----:B------:R-:W-:-:S07]  /*8fd0*/  MOV R0, UR4 ;  /* 0x0000000400007c02 */ /* 0x000fce0008000f00 */
.L_x_147:
[----:B-1----:R1:W2:Y:S02]  /*8fe0*/  SYNCS.PHASECHK.TRANS64.TRYWAIT P0, [R0+URZ], R3 ;  /* 0x00000003000075a7 */ /* 0x0022a400080011ff */
[----:B--2---:R-:W-:Y:S05]  /*8ff0*/  @!P0 NANOSLEEP.SYNCS 0x989680 ;  /* 0x009896800000895d */ /* 0x004fea0003900000 */
[----:B------:R-:W2:Y:S02]  /*9000*/  @!P0 SYNCS.PHASECHK.TRANS64 P0, [R0+URZ], R3 ;  /* 0x00000003000085a7 */ /* 0x000ea400080010ff */
[----:B--2---:R-:W-:Y:S05]  /*9010*/  @!P0 BRA `(.L_x_147) ;  /* 0xfffffffc00f08947 */ /* 0x004fea000383ffff */
[----:B------:R-:W-:Y:S05]  /*9020*/  BRA `(.L_x_148) ;  /* 0xffffffa0008c7947 */ /* 0x000fea000383ffff */
.L_x_45:
[----:B------:R-:W-:-:S07]  /*9030*/  MOV R0, UR4 ;  /* 0x0000000400007c02 */ /* 0x000fce0008000f00 */
.L_x_149:
[----:B-1----:R1:W2:Y:S02]  /*9040*/  SYNCS.PHASECHK.TRANS64.TRYWAIT P0, [R0+URZ], R3 ;  /* 0x00000003000075a7 */ /* 0x0022a400080011ff */
[----:B--2---:R-:W-:Y:S05]  /*9050*/  @!P0 NANOSLEEP.SYNCS 0x989680 ;  /* 0x009896800000895d */ /* 0x004fea0003900000 */
[----:B------:R-:W2:Y:S02]  /*9060*/  @!P0 SYNCS.PHASECHK.TRANS64 P0, [R0+URZ], R3 ;  /* 0x00000003000085a7 */ /* 0x000ea400080010ff */
[----:B--2---:R-:W-:Y:S05]  /*9070*/  @!P0 BRA `(.L_x_149) ;  /* 0xfffffffc00f08947 */ /* 0x004fea000383ffff */
[----:B------:R-:W-:Y:S05]  /*9080*/  BRA `(.L_x_150) ;  /* 0xffffffa000987947 */ /* 0x000fea000383ffff */
.L_x_46:
[----:B------:R-:W-:-:S07]  /*9090*/  MOV R0, UR4 ;  /* 0x0000000400007c02 */ /* 0x000fce0008000f00 */
.L_x_151:
[----:B-1----:R1:W2:Y:S02]  /*90a0*/  SYNCS.PHASECHK.TRANS64.TRYWAIT P0, [R0+URZ], R3 ;  /* 0x00000003000075a7 */ /* 0x0022a400080011ff */
[----:B--2---:R-:W-:Y:S05]  /*90b0*/  @!P0 NANOSLEEP.SYNCS 0x989680 ;  /* 0x009896800000895d */ /* 0x004fea0003900000 */
[----:B------:R-:W2:Y:S02]  /*90c0*/  @!P0 SYNCS.PHASECHK.TRANS64 P0, [R0+URZ], R3 ;  /* 0x00000003000085a7 */ /* 0x000ea400080010ff */
[----:B--2---:R-:W-:Y:S05]  /*90d0*/  @!P0 BRA `(.L_x_151) ;  /* 0xfffffffc00f08947 */ /* 0x004fea000383ffff */
[----:B------:R-:W-:Y:S05]  /*90e0*/  BRA `(.L_x_152) ;  /* 0xffffffa000a47947 */ /* 0x000fea000383ffff */
.L_x_47:
[----:B------:R-:W-:-:S07]  /*90f0*/  MOV R0, UR4 ;  /* 0x0000000400007c02 */ /* 0x000fce0008000f00 */
.L_x_153:
[----:B-1----:R1:W2:Y:S02]  /*9100*/  SYNCS.PHASECHK.TRANS64.TRYWAIT P0, [R0+URZ], R3 ;  /* 0x00000003000075a7 */ /* 0x0022a400080011ff */
[----:B--2---:R-:W-:Y:S05]  /*9110*/  @!P0 NANOSLEEP.SYNCS 0x989680 ;  /* 0x009896800000895d */ /* 0x004fea0003900000 */
[----:B------:R-:W2:Y:S02]  /*9120*/  @!P0 SYNCS.PHASECHK.TRANS64 P0, [R0+URZ], R3 ;  /* 0x00000003000085a7 */ /* 0x000ea400080010ff */
[----:B--2---:R-:W-:Y:S05]  /*9130*/  @!P0 BRA `(.L_x_153) ;  /* 0xfffffffc00f08947 */ /* 0x004fea000383ffff */
[----:B------:R-:W-:Y:S05]  /*9140*/  BRA `(.L_x_154) ;  /* 0xffffffa000b07947 */ /* 0x000fea000383ffff */
.L_x_48:
[----:B------:R-:W-:-:S07]  /*9150*/  MOV R0, UR4 ;  /* 0x0000000400007c02 */ /* 0x000fce0008000f00 */
.L_x_155:
[----:B-1----:R1:W2:Y:S02]  /*9160*/  SYNCS.PHASECHK.TRANS64.TRYWAIT P0, [R0+URZ], R3 ;  /* 0x00000003000075a7 */ /* 0x0022a400080011ff */
[----:B--2---:R-:W-:Y:S05]  /*9170*/  @!P0 NANOSLEEP.SYNCS 0x989680 ;  /* 0x009896800000895d */ /* 0x004fea0003900000 */
[----:B------:R-:W2:Y:S02]  /*9180*/  @!P0 SYNCS.PHASECHK.TRANS64 P0, [R0+URZ], R3 ;  /* 0x00000003000085a7 */ /* 0x000ea400080010ff */
[----:B--2---:R-:W-:Y:S05]  /*9190*/  @!P0 BRA `(.L_x_155) ;  /* 0xfffffffc00f08947 */ /* 0x004fea000383ffff */
[----:B------:R-:W-:Y:S05]  /*91a0*/  BRA `(.L_x_156) ;  /* 0xffffffa000bc7947 */ /* 0x000fea000383ffff */
.L_x_49:
[----:B------:R-:W-:-:S07]  /*91b0*/  MOV R0, UR4 ;  /* 0x0000000400007c02 */ /* 0x000fce0008000f00 */
.L_x_157:
[----:B-1----:R1:W2:Y:S02]  /*91c0*/  SYNCS.PHASECHK.TRANS64.TRYWAIT P0, [R0+URZ], R3 ;  /* 0x00000003000075a7 */ /* 0x0022a400080011ff */
[----:B--2---:R-:W-:Y:S05]  /*91d0*/  @!P0 NANOSLEEP.SYNCS 0x989680 ;  /* 0x009896800000895d */ /* 0x004fea0003900000 */
[----:B------:R-:W2:Y:S02]  /*91e0*/  @!P0 SYNCS.PHASECHK.TRANS64 P0, [R0+URZ], R3 ;  /* 0x00000003000085a7 */ /* 0x000ea400080010ff */
[----:B--2---:R-:W-:Y:S05]  /*91f0*/  @!P0 BRA `(.L_x_157) ;  /* 0xfffffffc00f08947 */ /* 0x004fea000383ffff */
[----:B------:R-:W-:Y:S05]  /*9200*/  BRA `(.L_x_158) ;  /* 0xffffffa000c87947 */ /* 0x000fea000383ffff */
.L_x_50:
[----:B------:R-:W-:-:S07]  /*9210*/  MOV R0, UR4 ;  /* 0x0000000400007c02 */ /* 0x000fce0008000f00 */
.L_x_159:
[----:B-1----:R1:W2:Y:S02]  /*9220*/  SYNCS.PHASECHK.TRANS64.TRYWAIT P0, [R0+URZ], R3 ;  /* 0x00000003000075a7 */ /* 0x0022a400080011ff */
[----:B--2---:R-:W-:Y:S05]  /*9230*/  @!P0 NANOSLEEP.SYNCS 0x989680 ;  /* 0x009896800000895d */ /* 0x004fea0003900000 */
[----:B------:R-:W2:Y:S02]  /*9240*/  @!P0 SYNCS.PHASECHK.TRANS64 P0, [R0+URZ], R3 ;  /* 0x00000003000085a7 */ /* 0x000ea400080010ff */
[----:B--2---:R-:W-:Y:S05]  /*9250*/  @!P0 BRA `(.L_x_159) ;  /* 0xfffffffc00f08947 */ /* 0x004fea000383ffff */
[----:B------:R-:W-:Y:S05]  /*9260*/  BRA `(.L_x_160) ;  /* 0xffffffa000d47947 */ /* 0x000fea000383ffff */
.L_x_51:
[----:B------:R-:W-:-:S07]  /*9270*/  MOV R0, UR4 ;  /* 0x0000000400007c02 */ /* 0x000fce0008000f00 */
.L_x_161:
[----:B-1----:R1:W2:Y:S02]  /*9280*/  SYNCS.PHASECHK.TRANS64.TRYWAIT P0, [R0+URZ], R3 ;  /* 0x00000003000075a7 */ /* 0x0022a400080011ff */
[----:B--2---:R-:W-:Y:S05]  /*9290*/  @!P0 NANOSLEEP.SYNCS 0x989680 ;  /* 0x009896800000895d */ /* 0x004fea0003900000 */
[----:B------:R-:W2:Y:S02]  /*92a0*/  @!P0 SYNCS.PHASECHK.TRANS64 P0, [R0+URZ], R3 ;  /* 0x00000003000085a7 */ /* 0x000ea400080010ff */
[----:B--2---:R-:W-:Y:S05]  /*92b0*/  @!P0 BRA `(.L_x_161) ;  /* 0xfffffffc00f08947 */ /* 0x004fea000383ffff */
[----:B------:R-:W-:Y:S05]  /*92c0*/  BRA `(.L_x_162) ;  /* 0xffffffa000e07947 */ /* 0x000fea000383ffff */
.L_x_52:
[----:B------:R-:W-:-:S07]  /*92d0*/  MOV R0, UR4 ;  /* 0x0000000400007c02 */ /* 0x000fce0008000f00 */
.L_x_163:
[----:B-1----:R1:W2:Y:S02]  /*92e0*/  SYNCS.PHASECHK.TRANS64.TRYWAIT P0, [R0+URZ], R3 ;  /* 0x00000003000075a7 */ /* 0x0022a400080011ff */
[----:B--2---:R-:W-:Y:S05]  /*92f0*/  @!P0 NANOSLEEP.SYNCS 0x989680 ;  /* 0x009896800000895d */ /* 0x004fea0003900000 */
[----:B------:R-:W2:Y:S02]  /*9300*/  @!P0 SYNCS.PHASECHK.TRANS64 P0, [R0+URZ], R3 ;  /* 0x00000003000085a7 */ /* 0x000ea400080010ff */
[----:B--2---:R-:W-:Y:S05]  /*9310*/  @!P0 BRA `(.L_x_163) ;  /* 0xfffffffc00f08947 */ /* 0x004fea000383ffff */
[----:B------:R-:W-:Y:S05]  /*9320*/  BRA `(.L_x_164) ;  /* 0xffffffa000ec7947 */ /* 0x000fea000383ffff */
.L_x_53:
[----:B------:R-:W-:-:S07]  /*9330*/  MOV R0, UR4 ;  /* 0x0000000400007c02 */ /* 0x000fce0008000f00 */
.L_x_165:
[----:B-1----:R1:W2:Y:S02]  /*9340*/  SYNCS.PHASECHK.TRANS64.TRYWAIT P0, [R0+URZ], R3 ;  /* 0x00000003000075a7 */ /* 0x0022a400080011ff */
[----:B--2---:R-:W-:Y:S05]  /*9350*/  @!P0 NANOSLEEP.SYNCS 0x989680 ;  /* 0x009896800000895d */ /* 0x004fea0003900000 */
[----:B------:R-:W2:Y:S02]  /*9360*/  @!P0 SYNCS.PHASECHK.TRANS64 P0, [R0+URZ], R3 ;  /* 0x00000003000085a7 */ /* 0x000ea400080010ff */
[----:B--2---:R-:W-:Y:S05]  /*9370*/  @!P0 BRA `(.L_x_165) ;  /* 0xfffffffc00f08947 */ /* 0x004fea000383ffff */
[----:B------:R-:W-:Y:S05]  /*9380*/  BRA `(.L_x_166) ;  /* 0xffffffa000f87947 */ /* 0x000fea000383ffff */
.L_x_54:
[----:B------:R-:W-:-:S07]  /*9390*/  MOV R0, UR4 ;  /* 0x0000000400007c02 */ /* 0x000fce0008000f00 */
.L_x_167:
[----:B-1----:R1:W2:Y:S02]  /*93a0*/  SYNCS.PHASECHK.TRANS64.TRYWAIT P0, [R0+URZ], R3 ;  /* 0x00000003000075a7 */ /* 0x0022a400080011ff */
[----:B--2---:R-:W-:Y:S05]  /*93b0*/  @!P0 NANOSLEEP.SYNCS 0x989680 ;  /* 0x009896800000895d */ /* 0x004fea0003900000 */
[----:B------:R-:W2:Y:S02]  /*93c0*/  @!P0 SYNCS.PHASECHK.TRANS64 P0, [R0+URZ], R3 ;  /* 0x00000003000085a7 */ /* 0x000ea400080010ff */
[----:B--2---:R-:W-:Y:S05]  /*93d0*/  @!P0 BRA `(.L_x_167) ;  /* 0xfffffffc00f08947 */ /* 0x004fea000383ffff */
[----:B------:R-:W-:Y:S05]  /*93e0*/  BRA `(.L_x_168) ;  /* 0xffffffa400047947 */ /* 0x000fea000383ffff */
.L_x_55:
[----:B------:R-:W-:-:S07]  /*93f0*/  MOV R0, UR4 ;  /* 0x0000000400007c02 */ /* 0x000fce0008000f00 */
.L_x_169:
[----:B-1----:R1:W2:Y:S02]  /*9400*/  SYNCS.PHASECHK.TRANS64.TRYWAIT P0, [R0+URZ], R3 ;  /* 0x00000003000075a7 */ /* 0x0022a400080011ff */
[----:B--2---:R-:W-:Y:S05]  /*9410*/  @!P0 NANOSLEEP.SYNCS 0x989680 ;  /* 0x009896800000895d */ /* 0x004fea0003900000 */
[----:B------:R-:W2:Y:S02]  /*9420*/  @!P0 SYNCS.PHASECHK.TRANS64 P0, [R0+URZ], R3 ;  /* 0x00000003000085a7 */ /* 0x000ea400080010ff */
[----:B--2---:R-:W-:Y:S05]  /*9430*/  @!P0 BRA `(.L_x_169) ;  /* 0xfffffffc00f08947 */ /* 0x004fea000383ffff */
[----:B------:R-:W-:Y:S05]  /*9440*/  BRA `(.L_x_170) ;  /* 0xffffffa400107947 */ /* 0x000fea000383ffff */
.L_x_56:
[----:B------:R-:W-:-:S07]  /*9450*/  MOV R0, UR4 ;  /* 0x0000000400007c02 */ /* 0x000fce0008000f00 */
.L_x_171:
[----:B-1----:R1:W2:Y:S02]  /*9460*/  SYNCS.PHASECHK.TRANS64.TRYWAIT P0, [R0+URZ], R3 ;  /* 0x00000003000075a7 */ /* 0x0022a400080011ff */
[----:B--2---:R-:W-:Y:S05]  /*9470*/  @!P0 NANOSLEEP.SYNCS 0x989680 ;  /* 0x009896800000895d */ /* 0x004fea0003900000 */
[----:B------:R-:W2:Y:S02]  /*9480*/  @!P0 SYNCS.PHASECHK.TRANS64 P0, [R0+URZ], R3 ;  /* 0x00000003000085a7 */ /* 0x000ea400080010ff */
[----:B--2---:R-:W-:Y:S05]  /*9490*/  @!P0 BRA `(.L_x_171) ;  /* 0xfffffffc00f08947 */ /* 0x004fea000383ffff */
[----:B------:R-:W-:Y:S05]  /*94a0*/  BRA `(.L_x_172) ;  /* 0xffffffa4001c7947 */ /* 0x000fea000383ffff */
.L_x_57:
[----:B------:R-:W-:-:S07]  /*94b0*/  MOV R0, UR4 ;  /* 0x0000000400007c02 */ /* 0x000fce0008000f00 */
.L_x_173:
[----:B-1----:R1:W2:Y:S02]  /*94c0*/  SYNCS.PHASECHK.TRANS64.TRYWAIT P0, [R0+URZ], R3 ;  /* 0x00000003000075a7 */ /* 0x0022a400080011ff */
[----:B--2---:R-:W-:Y:S05]  /*94d0*/  @!P0 NANOSLEEP.SYNCS 0x989680 ;  /* 0x009896800000895d */ /* 0x004fea0003900000 */
[----:B------:R-:W2:Y:S02]  /*94e0*/  @!P0 SYNCS.PHASECHK.TRANS64 P0, [R0+URZ], R3 ;  /* 0x00000003000085a7 */ /* 0x000ea400080010ff */
[----:B--2---:R-:W-:Y:S05]  /*94f0*/  @!P0 BRA `(.L_x_173) ;  /* 0xfffffffc00f08947 */ /* 0x004fea000383ffff */
[----:B------:R-:W-:Y:S05]  /*9500*/  BRA `(.L_x_174) ;  /* 0xffffffa400287947 */ /* 0x000fea000383ffff */
.L_x_58:
[----:B------:R-:W-:-:S07]  /*9510*/  MOV R0, UR4 ;  /* 0x0000000400007c02 */ /* 0x000fce0008000f00 */
.L_x_175:
[----:B-1----:R1:W2:Y:S02]  /*9520*/  SYNCS.PHASECHK.TRANS64.TRYWAIT P0, [R0+URZ], R3 ;  /* 0x00000003000075a7 */ /* 0x0022a400080011ff */
[----:B--2---:R-:W-:Y:S05]  /*9530*/  @!P0 NANOSLEEP.SYNCS 0x989680 ;  /* 0x009896800000895d */ /* 0x004fea0003900000 */
[----:B------:R-:W2:Y:S02]  /*9540*/  @!P0 SYNCS.PHASECHK.TRANS64 P0, [R0+URZ], R3 ;  /* 0x00000003000085a7 */ /* 0x000ea400080010ff */
[----:B--2---:R-:W-:Y:S05]  /*9550*/  @!P0 BRA `(.L_x_175) ;  /* 0xfffffffc00f08947 */ /* 0x004fea000383ffff */
[----:B------:R-:W-:Y:S05]  /*9560*/  BRA `(.L_x_176) ;  /* 0xffffffa400347947 */ /* 0x000fea000383ffff */
.L_x_59:
[----:B------:R-:W-:-:S07]  /*9570*/  MOV R0, UR4 ;  /* 0x0000000400007c02 */ /* 0x000fce0008000f00 */
.L_x_177:
[----:B-1----:R1:W2:Y:S02]  /*9580*/  SYNCS.PHASECHK.TRANS64.TRYWAIT P0, [R0+URZ], R3 ;  /* 0x00000003000075a7 */ /* 0x0022a400080011ff */
[----:B--2---:R-:W-:Y:S05]  /*9590*/  @!P0 NANOSLEEP.SYNCS 0x989680 ;  /* 0x009896800000895d */ /* 0x004fea0003900000 */
[----:B------:R-:W2:Y:S02]  /*95a0*/  @!P0 SYNCS.PHASECHK.TRANS64 P0, [R0+URZ], R3 ;  /* 0x00000003000085a7 */ /* 0x000ea400080010ff */
[----:B--2---:R-:W-:Y:S05]  /*95b0*/  @!P0 BRA `(.L_x_177) ;  /* 0xfffffffc00f08947 */ /* 0x004fea000383ffff */
[----:B------:R-:W-:Y:S05]  /*95c0*/  BRA `(.L_x_178) ;  /* 0xffffffa400407947 */ /* 0x000fea000383ffff */
.L_x_60:
[----:B------:R-:W-:-:S07]  /*95d0*/  MOV R0, UR4 ;  /* 0x0000000400007c02 */ /* 0x000fce0008000f00 */
.L_x_179:
[----:B-1----:R1:W2:Y:S02]  /*95e0*/  SYNCS.PHASECHK.TRANS64.TRYWAIT P0, [R0+URZ], R3 ;  /* 0x00000003000075a7 */ /* 0x0022a400080011ff */
[----:B--2---:R-:W-:Y:S05]  /*95f0*/  @!P0 NANOSLEEP.SYNCS 0x989680 ;  /* 0x009896800000895d */ /* 0x004fea0003900000 */
[----:B------:R-:W2:Y:S02]  /*9600*/  @!P0 SYNCS.PHASECHK.TRANS64 P0, [R0+URZ], R3 ;  /* 0x00000003000085a7 */ /* 0x000ea400080010ff */
[----:B--2---:R-:W-:Y:S05]  /*9610*/  @!P0 BRA `(.L_x_179) ;  /* 0xfffffffc00f08947 */ /* 0x004fea000383ffff */
[----:B------:R-:W-:Y:S05]  /*9620*/  BRA `(.L_x_180) ;  /* 0xffffffa4004c7947 */ /* 0x000fea000383ffff */
.L_x_61:
[----:B------:R-:W-:-:S07]  /*9630*/  MOV R0, UR4 ;  /* 0x0000000400007c02 */ /* 0x000fce0008000f00 */
.L_x_181:
[----:B-1----:R1:W2:Y:S02]  /*9640*/  SYNCS.PHASECHK.TRANS64.TRYWAIT P0, [R0+URZ], R3 ;  /* 0x00000003000075a7 */ /* 0x0022a400080011ff */
[----:B--2---:R-:W-:Y:S05]  /*9650*/  @!P0 NANOSLEEP.SYNCS 0x989680 ;  /* 0x009896800000895d */ /* 0x004fea0003900000 */
[----:B------:R-:W2:Y:S02]  /*9660*/  @!P0 SYNCS.PHASECHK.TRANS64 P0, [R0+URZ], R3 ;  /* 0x00000003000085a7 */ /* 0x000ea400080010ff */
[----:B--2---:R-:W-:Y:S05]  /*9670*/  @!P0 BRA `(.L_x_181) ;  /* 0xfffffffc00f08947 */ /* 0x004fea000383ffff */
[----:B------:R-:W-:Y:S05]  /*9680*/  BRA `(.L_x_182) ;  /* 0xffffffa400587947 */ /* 0x000fea000383ffff */
.L_x_62:
[----:B------:R-:W-:-:S07]  /*9690*/  MOV R0, UR4 ;  /* 0x0000000400007c02 */ /* 0x000fce0008000f00 */
.L_x_183:
[----:B-1----:R1:W2:Y:S02]  /*96a0*/  SYNCS.PHASECHK.TRANS64.TRYWAIT P0, [R0+URZ], R3 ;  /* 0x00000003000075a7 */ /* 0x0022a400080011ff */
[----:B--2---:R-:W-:Y:S05]  /*96b0*/  @!P0 NANOSLEEP.SYNCS 0x989680 ;  /* 0x009896800000895d */ /* 0x004fea0003900000 */
[----:B------:R-:W2:Y:S02]  /*96c0*/  @!P0 SYNCS.PHASECHK.TRANS64 P0, [R0+URZ], R3 ;  /* 0x00000003000085a7 */ /* 0x000ea400080010ff */
[----:B--2---:R-:W-:Y:S05]  /*96d0*/  @!P0 BRA `(.L_x_183) ;  /* 0xfffffffc00f08947 */ /* 0x004fea000383ffff */
[----:B------:R-:W-:Y:S05]  /*96e0*/  BRA `(.L_x_184) ;  /* 0xffffffa400647947 */ /* 0x000fea000383ffff */
.L_x_63:
[----:B------:R-:W-:-:S07]  /*96f0*/  MOV R0, UR4 ;  /* 0x0000000400007c02 */ /* 0x000fce0008000f00 */
.L_x_185:
[----:B-1----:R1:W2:Y:S02]  /*9700*/  SYNCS.PHASECHK.TRANS64.TRYWAIT P0, [R0+URZ], R3 ;  /* 0x00000003000075a7 */ /* 0x0022a400080011ff */
[----:B--2---:R-:W-:Y:S05]  /*9710*/  @!P0 NANOSLEEP.SYNCS 0x989680 ;  /* 0x009896800000895d */ /* 0x004fea0003900000 */
[----:B------:R-:W2:Y:S02]  /*9720*/  @!P0 SYNCS.PHASECHK.TRANS64 P0, [R0+URZ], R3 ;  /* 0x00000003000085a7 */ /* 0x000ea400080010ff */
[----:B--2---:R-:W-:Y:S05]  /*9730*/  @!P0 BRA `(.L_x_185) ;  /* 0xfffffffc00f08947 */ /* 0x004fea000383ffff */
[----:B------:R-:W-:Y:S05]  /*9740*/  BRA `(.L_x_186) ;  /* 0xffffffa400707947 */ /* 0x000fea000383ffff */
.L_x_64:
[----:B------:R-:W-:-:S07]  /*9750*/  MOV R0, UR4 ;  /* 0x0000000400007c02 */ /* 0x000fce0008000f00 */
.L_x_187:
[----:B-1----:R1:W2:Y:S02]  /*9760*/  SYNCS.PHASECHK.TRANS64.TRYWAIT P0, [R0+URZ], R3 ;  /* 0x00000003000075a7 */ /* 0x0022a400080011ff */
[----:B--2---:R-:W-:Y:S05]  /*9770*/  @!P0 NANOSLEEP.SYNCS 0x989680 ;  /* 0x009896800000895d */ /* 0x004fea0003900000 */
[----:B------:R-:W2:Y:S02]  /*9780*/  @!P0 SYNCS.PHASECHK.TRANS64 P0, [R0+URZ], R3 ;  /* 0x00000003000085a7 */ /* 0x000ea400080010ff */
[----:B--2---:R-:W-:Y:S05]  /*9790*/  @!P0 BRA `(.L_x_187) ;  /* 0xfffffffc00f08947 */ /* 0x004fea000383ffff */
[----:B------:R-:W-:Y:S05]  /*97a0*/  BRA `(.L_x_188) ;  /* 0xffffffa4007c7947 */ /* 0x000fea000383ffff */
.L_x_65:
[----:B------:R-:W-:-:S07]  /*97b0*/  MOV R0, UR4 ;  /* 0x0000000400007c02 */ /* 0x000fce0008000f00 */
.L_x_189:
[----:B-1----:R1:W2:Y:S02]  /*97c0*/  SYNCS.PHASECHK.TRANS64.TRYWAIT P0, [R0+URZ], R3 ;  /* 0x00000003000075a7 */ /* 0x0022a400080011ff */
[----:B--2---:R-:W-:Y:S05]  /*97d0*/  @!P0 NANOSLEEP.SYNCS 0x989680 ;  /* 0x009896800000895d */ /* 0x004fea0003900000 */
[----:B------:R-:W2:Y:S02]  /*97e0*/  @!P0 SYNCS.PHASECHK.TRANS64 P0, [R0+URZ], R3 ;  /* 0x00000003000085a7 */ /* 0x000ea400080010ff */
[----:B--2---:R-:W-:Y:S05]  /*97f0*/  @!P0 BRA `(.L_x_189) ;  /* 0xfffffffc00f08947 */ /* 0x004fea000383ffff */
[----:B------:R-:W-:Y:S05]  /*9800*/  BRA `(.L_x_190) ;  /* 0xffffffa400887947 */ /* 0x000fea000383ffff */
.L_x_68:
[----:B------:R-:W-:-:S07]  /*9810*/  MOV R4, UR46 ;  /* 0x0000002e00047c02 */ /* 0x000fce0008000f00 */
.L_x_191:
[----:B--2---:R2:W3:Y:S02]  /*9820*/  SYNCS.PHASECHK.TRANS64.TRYWAIT P1, [R4+URZ+0x1e8], R7 ;  /* 0x0001e807040075a7 */ /* 0x0044e400080211ff */
[----:B---3--:R-:W-:Y:S05]  /*9830*/  @!P1 NANOSLEEP.SYNCS 0x989680 ;  /* 0x009896800000995d */ /* 0x008fea0003900000 */
[----:B------:R-:W3:Y:S02]  /*9840*/  @!P1 SYNCS.PHASECHK.TRANS64 P1, [R4+URZ+0x1e8], R7 ;  /* 0x0001e807040095a7 */ /* 0x000ee400080210ff */
[----:B---3--:R-:W-:Y:S05]  /*9850*/  @!P1 BRA `(.L_x_191) ;  /* 0xfffffffc00f09947 */ /* 0x008fea000383ffff */
[----:B------:R-:W-:Y:S05]  /*9860*/  BRA `(.L_x_192) ;  /* 0xffffffa400ec7947 */ /* 0x000fea000383ffff */
.L_x_69:
[----:B--2---:R-:W-:-:S07]  /*9870*/  MOV R4, UR46 ;  /* 0x0000002e00047c02 */ /* 0x004fce0008000f00 */
.L_x_193:
[----:B--2---:R2:W3:Y:S02]  /*9880*/  SYNCS.PHASECHK.TRANS64.TRYWAIT P1, [R4+URZ+0x1e0], R5 ;  /* 0x0001e005040075a7 */ /* 0x0044e400080211ff */
[----:B---3--:R-:W-:Y:S05]  /*9890*/  @!P1 NANOSLEEP.SYNCS 0x989680 ;  /* 0x009896800000995d */ /* 0x008fea0003900000 */
[----:B------:R-:W3:Y:S02]  /*98a0*/  @!P1 SYNCS.PHASECHK.TRANS64 P1, [R4+URZ+0x1e0], R5 ;  /* 0x0001e005040095a7 */ /* 0x000ee400080210ff */
[----:B---3--:R-:W-:Y:S05]  /*98b0*/  @!P1 BRA `(.L_x_193) ;  /* 0xfffffffc00f09947 */ /* 0x008fea000383ffff */
[----:B------:R-:W-:Y:S05]  /*98c0*/  BRA `(.L_x_194) ;  /* 0xffffffa400f47947 */ /* 0x000fea000383ffff */
.L_x_77:
[----:B------:R-:W-:-:S07]  /*98d0*/  MOV R0, UR7 ;  /* 0x0000000700007c02 */ /* 0x000fce0008000f00 */
.L_x_195:
[----:B---3--:R3:W4:Y:S02]  /*98e0*/  SYNCS.PHASECHK.TRANS64.TRYWAIT P0, [R0+URZ+0x1e0], R3 ;  /* 0x0001e003000075a7 */ /* 0x00872400080011ff */
[----:B----4-:R-:W-:Y:S05]  /*98f0*/  @!P0 NANOSLEEP.SYNCS 0x989680 ;  /* 0x009896800000895d */ /* 0x010fea0003900000 */
[----:B------:R-:W4:Y:S02]  /*9900*/  @!P0 SYNCS.PHASECHK.TRANS64 P0, [R0+URZ+0x1e0], R3 ;  /* 0x0001e003000085a7 */ /* 0x000f2400080010ff */
[----:B----4-:R-:W-:Y:S05]  /*9910*/  @!P0 BRA `(.L_x_195) ;  /* 0xfffffffc00f08947 */ /* 0x010fea000383ffff */
[----:B------:R-:W-:Y:S05]  /*9920*/  BRA `(.L_x_196) ;  /* 0xffffffac00687947 */ /* 0x000fea000383ffff */
.L_x_78:
[----:B------:R-:W-:-:S07]  /*9930*/  MOV R0, UR9 ;  /* 0x0000000900007c02 */ /* 0x000fce0008000f00 */
.L_x_197:
[----:B--2---:R2:W3:Y:S02]  /*9940*/  SYNCS.PHASECHK.TRANS64.TRYWAIT P0, [R0+URZ+0x200], R3 ;  /* 0x00020003000075a7 */ /* 0x0044e400080011ff */
[----:B---3--:R-:W-:Y:S05]  /*9950*/  @!P0 NANOSLEEP.SYNCS 0x989680 ;  /* 0x009896800000895d */ /* 0x008fea0003900000 */
[----:B------:R-:W3:Y:S02]  /*9960*/  @!P0 SYNCS.PHASECHK.TRANS64 P0, [R0+URZ+0x200], R3 ;  /* 0x00020003000085a7 */ /* 0x000ee400080010ff */
[----:B---3--:R-:W-:Y:S05]  /*9970*/  @!P0 BRA `(.L_x_197) ;  /* 0xfffffffc00f08947 */ /* 0x008fea000383ffff */
[----:B------:R-:W-:Y:S05]  /*9980*/  BRA `(.L_x_198) ;  /* 0xffffffac00807947 */ /* 0x000fea000383ffff */
.L_x_81:
[----:B--2---:R-:W-:Y:S07]  /*9990*/  MOV R0, UR8 ;  /* 0x0000000800007c02 */ /* 0x004fee0008000f00 */
.L_x_199:
[----:B--2---:R2:W3:Y:S02]  /*99a0*/  SYNCS.PHASECHK.TRANS64.TRYWAIT P0, [R0+URZ], R9 ;  /* 0x00000009000075a7 */ /* 0x0044e400080011ff */
[----:B---3--:R-:W-:Y:S05]  /*99b0*/  @!P0 NANOSLEEP.SYNCS 0x989680 ;  /* 0x009896800000895d */ /* 0x008fea0003900000 */
[----:B------:R-:W3:Y:S02]  /*99c0*/  @!P0 SYNCS.PHASECHK.TRANS64 P0, [R0+URZ], R9 ;  /* 0x00000009000085a7 */ /* 0x000ee400080010ff */
[----:B---3--:R-:W-:Y:S05]  /*99d0*/  @!P0 BRA `(.L_x_199) ;  /* 0xfffffffc00f08947 */ /* 0x008fea000383ffff */
[----:B------:R-:W-:Y:S05]  /*99e0*/  BRA `(.L_x_80) ;  /* 0xffffffac00b07947 */ /* 0x000fea000383ffff */
.L_x_84:
[----:B------:R-:W-:-:S07]  /*99f0*/  MOV R0, UR5 ;  /* 0x0000000500007c02 */ /* 0x000fce0008000f00 */
.L_x_200:
[----:B--2---:R2:W4:Y:S02]  /*9a00*/  SYNCS.PHASECHK.TRANS64.TRYWAIT P0, [R0+URZ], R3 ;  /* 0x00000003000075a7 */ /* 0x00452400080011ff */
[----:B----4-:R-:W-:Y:S05]  /*9a10*/  @!P0 NANOSLEEP.SYNCS 0x989680 ;  /* 0x009896800000895d */ /* 0x010fea0003900000 */
[----:B------:R-:W4:Y:S02]  /*9a20*/  @!P0 SYNCS.PHASECHK.TRANS64 P0, [R0+URZ], R3 ;  /* 0x00000003000085a7 */ /* 0x000f2400080010ff */
[----:B----4-:R-:W-:Y:S05]  /*9a30*/  @!P0 BRA `(.L_x_200) ;  /* 0xfffffffc00f08947 */ /* 0x010fea000383ffff */
[----:B------:R-:W-:Y:S05]  /*9a40*/  BRA `(.L_x_201) ;  /* 0xffffffb000747947 */ /* 0x000fea000383ffff */
.L_x_85:
[----:B------:R-:W-:-:S07]  /*9a50*/  MOV R0, UR6 ;  /* 0x0000000600007c02 */ /* 0x000fce0008000f00 */
.L_x_202:
[----:B--2---:R2:W4:Y:S02]  /*9a60*/  SYNCS.PHASECHK.TRANS64.TRYWAIT P0, [R0+URZ], R3 ;  /* 0x00000003000075a7 */ /* 0x00452400080011ff */
[----:B----4-:R-:W-:Y:S05]  /*9a70*/  @!P0 NANOSLEEP.SYNCS 0x989680 ;  /* 0x009896800000895d */ /* 0x010fea0003900000 */
[----:B------:R-:W4:Y:S02]  /*9a80*/  @!P0 SYNCS.PHASECHK.TRANS64 P0, [R0+URZ], R3 ;  /* 0x00000003000085a7 */ /* 0x000f2400080010ff */
[----:B----4-:R-:W-:Y:S05]  /*9a90*/  @!P0 BRA `(.L_x_202) ;  /* 0xfffffffc00f08947 */ /* 0x010fea000383ffff */
[----:B------:R-:W-:Y:S05]  /*9aa0*/  BRA `(.L_x_203) ;  /* 0xffffffb000807947 */ /* 0x000fea000383ffff */
.L_x_90:
[----:B------:R-:W-:Y:S07]  /*9ab0*/  MOV R3, UR17 ;  /* 0x0000001100037c02 */ /* 0x000fee0008000f00 */
.L_x_204:
[----:B---3--:R3:W1:Y:S02]  /*9ac0*/  SYNCS.PHASECHK.TRANS64.TRYWAIT P2, [R3+URZ+0x1e0], R0 ;  /* 0x0001e000030075a7 */ /* 0x00866400080411ff */
[----:B-1----:R-:W-:Y:S05]  /*9ad0*/  @!P2 NANOSLEEP.SYNCS 0x989680 ;  /* 0x009896800000a95d */ /* 0x002fea0003900000 */
[----:B------:R-:W1:Y:S02]  /*9ae0*/  @!P2 SYNCS.PHASECHK.TRANS64 P2, [R3+URZ+0x1e0], R0 ;  /* 0x0001e0000300a5a7 */ /* 0x000e6400080410ff */
[----:B-1----:R-:W-:Y:S05]  /*9af0*/  @!P2 BRA `(.L_x_204) ;  /* 0xfffffffc00f0a947 */ /* 0x002fea000383ffff */
[----:B------:R-:W-:Y:S05]  /*9b00*/  BRA `(.L_x_205) ;  /* 0xffffffb800707947 */ /* 0x000fea000383ffff */
.L_x_93:
[----:B------:R-:W-:Y:S07]  /*9b10*/  MOV R0, UR17 ;  /* 0x0000001100007c02 */ /* 0x000fee0008000f00 */
.L_x_206:
[----:B--2---:R2:W3:Y:S02]  /*9b20*/  SYNCS.PHASECHK.TRANS64.TRYWAIT P0, [R0+URZ+0x1d8], R3 ;  /* 0x0001d803000075a7 */ /* 0x0044e400080011ff */
[----:B---3--:R-:W-:Y:S05]  /*9b30*/  @!P0 NANOSLEEP.SYNCS 0x989680 ;  /* 0x009896800000895d */ /* 0x008fea0003900000 */
[----:B------:R-:W3:Y:S02]  /*9b40*/  @!P0 SYNCS.PHASECHK.TRANS64 P0, [R0+URZ+0x1d8], R3 ;  /* 0x0001d803000085a7 */ /* 0x000ee400080010ff */
[----:B---3--:R-:W-:Y:S05]  /*9b50*/  @!P0 BRA `(.L_x_206) ;  /* 0xfffffffc00f08947 */ /* 0x008fea000383ffff */
[----:B------:R-:W-:Y:S05]  /*9b60*/  BRA `(.L_x_92) ;  /* 0xffffffbc00807947 */ /* 0x000fea000383ffff */
.L_x_96:
[----:B------:R-:W-:Y:S07]  /*9b70*/  MOV R0, UR22 ;  /* 0x0000001600007c02 */ /* 0x000fee0008000f00 */
.L_x_207:
[----:B--2---:R2:W3:Y:S02]  /*9b80*/  SYNCS.PHASECHK.TRANS64.TRYWAIT P0, [R0+URZ+0x1b8], R3 ;  /* 0x0001b803000075a7 */ /* 0x0044e400080011ff */
[----:B---3--:R-:W-:Y:S05]  /*9b90*/  @!P0 NANOSLEEP.SYNCS 0x989680 ;  /* 0x009896800000895d */ /* 0x008fea0003900000 */
[----:B------:R-:W3:Y:S02]  /*9ba0*/  @!P0 SYNCS.PHASECHK.TRANS64 P0, [R0+URZ+0x1b8], R3 ;  /* 0x0001b803000085a7 */ /* 0x000ee400080010ff */
[----:B---3--:R-:W-:Y:S05]  /*9bb0*/  @!P0 BRA `(.L_x_207) ;  /* 0xfffffffc00f08947 */ /* 0x008fea000383ffff */
[----:B------:R-:W-:Y:S05]  /*9bc0*/  BRA `(.L_x_208) ;  /* 0xffffffc000487947 */ /* 0x000fea000383ffff */
.L_x_97:
[----:B------:R-:W-:Y:S07]  /*9bd0*/  MOV R3, UR20 ;  /* 0x0000001400037c02 */ /* 0x000fee0008000f00 */
.L_x_209:
[----:B-1----:R1:W2:Y:S02]  /*9be0*/  SYNCS.PHASECHK.TRANS64.TRYWAIT P0, [R3+URZ+0x1b8], R12 ;  /* 0x0001b80c030075a7 */ /* 0x0022a400080011ff */
[----:B--2---:R-:W-:Y:S05]  /*9bf0*/  @!P0 NANOSLEEP.SYNCS 0x989680 ;  /* 0x009896800000895d */ /* 0x004fea0003900000 */
[----:B------:R-:W2:Y:S02]  /*9c00*/  @!P0 SYNCS.PHASECHK.TRANS64 P0, [R3+URZ+0x1b8], R12 ;  /* 0x0001b80c030085a7 */ /* 0x000ea400080010ff */
[----:B--2---:R-:W-:Y:S05]  /*9c10*/  @!P0 BRA `(.L_x_209) ;  /* 0xfffffffc00f08947 */ /* 0x004fea000383ffff */
[----:B------:R-:W-:Y:S05]  /*9c20*/  BRA `(.L_x_210) ;  /* 0xffffffc000e87947 */ /* 0x000fea000383ffff */
.L_x_99:
[----:B------:R-:W-:-:S07]  /*9c30*/  MOV R0, UR4 ;  /* 0x0000000400007c02 */ /* 0x000fce0008000f00 */
.L_x_211:
[----:B-1----:R1:W3:Y:S02]  /*9c40*/  SYNCS.PHASECHK.TRANS64.TRYWAIT P0, [R0+URZ], R3 ;  /* 0x00000003000075a7 */ /* 0x0022e400080011ff */
[----:B---3--:R-:W-:Y:S05]  /*9c50*/  @!P0 NANOSLEEP.SYNCS 0x989680 ;  /* 0x009896800000895d */ /* 0x008fea0003900000 */
[----:B------:R-:W3:Y:S02]  /*9c60*/  @!P0 SYNCS.PHASECHK.TRANS64 P0, [R0+URZ], R3 ;  /* 0x00000003000085a7 */ /* 0x000ee400080010ff */
[----:B---3--:R-:W-:Y:S05]  /*9c70*/  @!P0 BRA `(.L_x_211) ;  /* 0xfffffffc00f08947 */ /* 0x008fea000383ffff */
[----:B------:R-:W-:Y:S05]  /*9c80*/  BRA `(.L_x_212) ;  /* 0xffffffc400647947 */ /* 0x000fea000383ffff */
.L_x_100:
[----:B------:R-:W-:-:S07]  /*9c90*/  MOV R0, UR4 ;  /* 0x0000000400007c02 */ /* 0x000fce0008000f00 */
.L_x_213:
[----:B-1----:R1:W3:Y:S02]  /*9ca0*/  SYNCS.PHASECHK.TRANS64.TRYWAIT P0, [R0+URZ], R3 ;  /* 0x00000003000075a7 */ /* 0x0022e400080011ff */
[----:B---3--:R-:W-:Y:S05]  /*9cb0*/  @!P0 NANOSLEEP.SYNCS 0x989680 ;  /* 0x009896800000895d */ /* 0x008fea0003900000 */
[----:B------:R-:W3:Y:S02]  /*9cc0*/  @!P0 SYNCS.PHASECHK.TRANS64 P0, [R0+URZ], R3 ;  /* 0x00000003000085a7 */ /* 0x000ee400080010ff */
[----:B---3--:R-:W-:Y:S05]  /*9cd0*/  @!P0 BRA `(.L_x_213) ;  /* 0xfffffffc00f08947 */ /* 0x008fea000383ffff */
[----:B------:R-:W-:Y:S05]  /*9ce0*/  BRA `(.L_x_214) ;  /* 0xffffffc400707947 */ /* 0x000fea000383ffff */
.L_x_102:
[----:B------:R-:W-:Y:S07]  /*9cf0*/  MOV R0, UR51 ;  /* 0x0000003300007c02 */ /* 0x000fee0008000f00 */
.L_x_215:
[----:B--2---:R2:W4:Y:S02]  /*9d00*/  SYNCS.PHASECHK.TRANS64.TRYWAIT P0, [R0+URZ+0x1e0], R3 ;  /* 0x0001e003000075a7 */ /* 0x00452400080011ff */
[----:B----4-:R-:W-:Y:S05]  /*9d10*/  @!P0 NANOSLEEP.SYNCS 0x989680 ;  /* 0x009896800000895d */ /* 0x010fea0003900000 */
[----:B------:R-:W4:Y:S02]  /*9d20*/  @!P0 SYNCS.PHASECHK.TRANS64 P0, [R0+URZ+0x1e0], R3 ;  /* 0x0001e003000085a7 */ /* 0x000f2400080010ff */
[----:B----4-:R-:W-:Y:S05]  /*9d30*/  @!P0 BRA `(.L_x_215) ;  /* 0xfffffffc00f08947 */ /* 0x010fea000383ffff */
[----:B------:R-:W-:Y:S05]  /*9d40*/  BRA `(.L_x_216) ;  /* 0xffffffc8006c7947 */ /* 0x000fea000383ffff */
.L_x_112:
[----:B-1----:R1:W3:Y:S02]  /*9d50*/  SYNCS.PHASECHK.TRANS64.TRYWAIT P1, [R0+URZ+0x1a0], R7 ;  /* 0x0001a007000075a7 */ /* 0x0022e400080211ff */
[----:B---3--:R-:W-:Y:S05]  /*9d60*/  @!P1 NANOSLEEP.SYNCS 0x989680 ;  /* 0x009896800000995d */ /* 0x008fea0003900000 */
[----:B------:R-:W3:Y:S02]  /*9d70*/  @!P1 SYNCS.PHASECHK.TRANS64 P1, [R0+URZ+0x1a0], R7 ;  /* 0x0001a007000095a7 */ /* 0x000ee400080210ff */
[----:B---3--:R-:W-:Y:S05]  /*9d80*/  @!P1 BRA `(.L_x_112) ;  /* 0xfffffffc00f09947 */ /* 0x008fea000383ffff */
[----:B------:R-:W-:Y:S05]  /*9d90*/  BRA `(.L_x_111) ;  /* 0xffffffd800b07947 */ /* 0x000fea000383ffff */
.L_x_114:
[----:B-1----:R1:W4:Y:S02]  /*9da0*/  SYNCS.PHASECHK.TRANS64.TRYWAIT P1, [R84+URZ+0x1f0], R3 ;  /* 0x0001f003540075a7 */ /* 0x00232400080211ff */
[----:B----4-:R-:W-:Y:S05]  /*9db0*/  @!P1 NANOSLEEP.SYNCS 0x989680 ;  /* 0x009896800000995d */ /* 0x010fea0003900000 */
[----:B------:R-:W4:Y:S02]  /*9dc0*/  @!P1 SYNCS.PHASECHK.TRANS64 P1, [R84+URZ+0x1f0], R3 ;  /* 0x0001f003540095a7 */ /* 0x000f2400080210ff */
[----:B----4-:R-:W-:Y:S05]  /*9dd0*/  @!P1 BRA `(.L_x_114) ;  /* 0xfffffffc00f09947 */ /* 0x010fea000383ffff */
[----:B------:R-:W-:Y:S05]  /*9de0*/  BRA `(.L_x_113) ;  /* 0xffffffd800fc7947 */ /* 0x000fea000383ffff */
.L_x_125:
[----:B--2---:R2:W3:Y:S02]  /*9df0*/  SYNCS.PHASECHK.TRANS64.TRYWAIT P1, [R3+URZ+0x1a0], R0 ;  /* 0x0001a000030075a7 */ /* 0x0044e400080211ff */
[----:B---3--:R-:W-:Y:S05]  /*9e00*/  @!P1 NANOSLEEP.SYNCS 0x989680 ;  /* 0x009896800000995d */ /* 0x008fea0003900000 */
[----:B------:R-:W3:Y:S02]  /*9e10*/  @!P1 SYNCS.PHASECHK.TRANS64 P1, [R3+URZ+0x1a0], R0 ;  /* 0x0001a000030095a7 */ /* 0x000ee400080210ff */
[----:B---3--:R-:W-:Y:S05]  /*9e20*/  @!P1 BRA `(.L_x_125) ;  /* 0xfffffffc00f09947 */ /* 0x008fea000383ffff */
[----:B------:R-:W-:Y:S05]  /*9e30*/  BRA `(.L_x_124) ;  /* 0xffffffe400107947 */ /* 0x000fea000383ffff */
        .weak           $__internal_0_$__cuda_sm10x_tcgen05_guardrail_trap_col_being_dealloced_not_returned_by_alloc
        .type           $__internal_0_$__cuda_sm10x_tcgen05_guardrail_trap_col_being_dealloced_not_returned_by_alloc,@function
        .size           $__internal_0_$__cuda_sm10x_tcgen05_guardrail_trap_col_being_dealloced_not_returned_by_alloc,($__internal_1_$__cuda_sm10x_tcgen05_guardrail_trap_phase_invalid_during_alloc - $__internal_0_$__cuda_sm10x_tcgen05_guardrail_trap_col_being_dealloced_not_returned_by_alloc)
$__internal_0_$__cuda_sm10x_tcgen05_guardrail_trap_col_being_dealloced_not_returned_by_alloc:
[----:B------:R-:W-:Y:S05]  /*9e40*/  BPT.TRAP 0x1 ;  /* 0x000000040000795c */ /* 0x000fea0000300000 */
[----:B------:R-:W-:-:S04]  /*9e50*/  HFMA2 R3, -RZ, RZ, 0, 0 ;  /* 0x00000000ff037431 */ /* 0x000fc800000001ff */
[----:B------:R-:W-:Y:S05]  /*9e60*/  RET.REL.NODEC R2 `(_ZN7cutlass13device_kernelINS_4conv6kernel13ConvUniversalINS1_16ConvProblemShapeILNS1_8OperatorE2ELi3EEENS1_10collective14CollectiveConvINS1_47MainloopSm100TmaUmmaWarpSpecializedImplicitGemmILS5_2ELi26ELi3ELi1ELi2EN4cute5tupleIJNSA_1CILi2EEENSC_ILi1EEESE_EEEEENSB_IJNSC_ILi64EEENSB_IJSH_EEENSB_IJNSC_ILi32EEEEEEEEENS_10bfloat16_tESM_NSA_8TiledMMAINSA_8MMA_AtomIJNSA_20SM100_MMA_F16BF16_SSISM_SM_fLi64ELi64ELNSA_4UMMA5MajorE1ELSR_1ELNSQ_7ScaleInE0ELSS_0EEEEEENSA_6LayoutINSB_IJSE_SE_SE_EEENSB_IJNSC_ILi0EEESX_SX_EEEEENSB_IJNSA_10UnderscoreES10_S10_EEEEENS7_6detail27Sm100ImplicitGemmTileTraitsINSA_13SM90_TMA_LOADENSA_14ComposedLayoutINSA_7SwizzleILi3ELi4ELi3EEENSA_18smem_ptr_flag_bitsILi16EEENSV_INSB_IJSH_NSC_ILi8EEEEEENSB_IJSE_SH_EEEEEEEvEENS14_INSA_30SM90_TMA_LOAD_IM2COL_MULTICASTES1F_vEEEENS_8epilogue10collective18CollectiveEpilogueINS1K_23Sm100TmaWarpSpecializedILi3ELi2ELi16ELb1ELb0EEEJSL_NSB_IJNSV_ISH_SE_EENSV_ISJ_SE_EEEEESM_NSB_IJlNSB_IJSE_lllEEESX_EEESM_S1T_NS1K_6fusion15FusionCallbacksIS1O_NS1U_17LinearCombinationISM_fSM_fLNS_15FloatRoundStyleE2EEESL_S1R_JEEENSA_5SM1004TMEM4LOAD26SM100_TMEM_LOAD_16dp256b4xES15_NS16_INS17_ILi2ELi4ELi3EEES1A_NSV_INSB_IJS1B_SJ_EEENSB_IJSJ_SE_EEEEEEENSA_17SM75_U32x4_LDSM_NENSA_14SM90_TMA_STOREES28_NSA_17SM90_U32x4_STSM_NENSA_39AutoVectorizingCopyWithAssumedAlignmentILi128EEEEEEvvEEEEvNT_6ParamsE) ;  /* 0xffffff6002647950 */ /* 0x000fea0003c3ffff */
        .weak           $__internal_1_$__cuda_sm10x_tcgen05_guardrail_trap_phase_invalid_during_alloc
        .type           $__internal_1_$__cuda_sm10x_tcgen05_guardrail_trap_phase_invalid_during_alloc,@function
        .size           $__internal_1_$__cuda_sm10x_tcgen05_guardrail_trap_phase_invalid_during_alloc,($__internal_2_$__cuda_sm10x_tcgen05_guardrail_trap_unallocated_columns_being_dealloced - $__internal_1_$__cuda_sm10x_tcgen05_guardrail_trap_phase_invalid_during_alloc)
$__internal_1_$__cuda_sm10x_tcgen05_guardrail_trap_phase_invalid_during_alloc:
[----:B------:R-:W-:Y:S05]  /*9e70*/  BPT.TRAP 0x1 ;  /* 0x000000040000795c */ /* 0x000fea0000300000 */
[----:B------:R-:W-:-:S04]  /*9e80*/  MOV R3, 0x0 ;  /* 0x0000000000037802 */ /* 0x000fc80000000f00 */
[----:B------:R-:W-:Y:S05]  /*9e90*/  RET.REL.NODEC R2 `(_ZN7cutlass13device_kernelINS_4conv6kernel13ConvUniversalINS1_16ConvProblemShapeILNS1_8OperatorE2ELi3EEENS1_10collective14CollectiveConvINS1_47MainloopSm100TmaUmmaWarpSpecializedImplicitGemmILS5_2ELi26ELi3ELi1ELi2EN4cute5tupleIJNSA_1CILi2EEENSC_ILi1EEESE_EEEEENSB_IJNSC_ILi64EEENSB_IJSH_EEENSB_IJNSC_ILi32EEEEEEEEENS_10bfloat16_tESM_NSA_8TiledMMAINSA_8MMA_AtomIJNSA_20SM100_MMA_F16BF16_SSISM_SM_fLi64ELi64ELNSA_4UMMA5MajorE1ELSR_1ELNSQ_7ScaleInE0ELSS_0EEEEEENSA_6LayoutINSB_IJSE_SE_SE_EEENSB_IJNSC_ILi0EEESX_SX_EEEEENSB_IJNSA_10UnderscoreES10_S10_EEEEENS7_6detail27Sm100ImplicitGemmTileTraitsINSA_13SM90_TMA_LOADENSA_14ComposedLayoutINSA_7SwizzleILi3ELi4ELi3EEENSA_18smem_ptr_flag_bitsILi16EEENSV_INSB_IJSH_NSC_ILi8EEEEEENSB_IJSE_SH_EEEEEEEvEENS14_INSA_30SM90_TMA_LOAD_IM2COL_MULTICASTES1F_vEEEENS_8epilogue10collective18CollectiveEpilogueINS1K_23Sm100TmaWarpSpecializedILi3ELi2ELi16ELb1ELb0EEEJSL_NSB_IJNSV_ISH_SE_EENSV_ISJ_SE_EEEEESM_NSB_IJlNSB_IJSE_lllEEESX_EEESM_S1T_NS1K_6fusion15FusionCallbacksIS1O_NS1U_17LinearCombinationISM_fSM_fLNS_15FloatRoundStyleE2EEESL_S1R_JEEENSA_5SM1004TMEM4LOAD26SM100_TMEM_LOAD_16dp256b4xES15_NS16_INS17_ILi2ELi4ELi3EEES1A_NSV_INSB_IJS1B_SJ_EEENSB_IJSJ_SE_EEEEEEENSA_17SM75_U32x4_LDSM_NENSA_14SM90_TMA_STOREES28_NSA_17SM90_U32x4_STSM_NENSA_39AutoVectorizingCopyWithAssumedAlignmentILi128EEEEEEvvEEEEvNT_6ParamsE) ;  /* 0xffffff6002587950 */ /* 0x000fea0003c3ffff */
        .weak           $__internal_2_$__cuda_sm10x_tcgen05_guardrail_trap_unallocated_columns_being_dealloced
        .type           $__internal_2_$__cuda_sm10x_tcgen05_guardrail_trap_unallocated_columns_being_dealloced,@function
        .size           $__internal_2_$__cuda_sm10x_tcgen05_guardrail_trap_unallocated_columns_being_dealloced,(.L_x_218 - $__internal_2_$__cuda_sm10x_tcgen05_guardrail_trap_unallocated_columns_being_dealloced)
$__internal_2_$__cuda_sm10x_tcgen05_guardrail_trap_unallocated_columns_being_dealloced:
[----:B------:R-:W-:Y:S05]  /*9ea0*/  BPT.TRAP 0x1 ;  /* 0x000000040000795c */ /* 0x000fea0000300000 */
[----:B------:R-:W-:-:S04]  /*9eb0*/  HFMA2 R3, -RZ, RZ, 0, 0 ;  /* 0x00000000ff037431 */ /* 0x000fc800000001ff */
[----:B------:R-:W-:Y:S05]  /*9ec0*/  RET.REL.NODEC R2 `(_ZN7cutlass13device_kernelINS_4conv6kernel13ConvUniversalINS1_16ConvProblemShapeILNS1_8OperatorE2ELi3EEENS1_10collective14CollectiveConvINS1_47MainloopSm100TmaUmmaWarpSpecializedImplicitGemmILS5_2ELi26ELi3ELi1ELi2EN4cute5tupleIJNSA_1CILi2EEENSC_ILi1EEESE_EEEEENSB_IJNSC_ILi64EEENSB_IJSH_EEENSB_IJNSC_ILi32EEEEEEEEENS_10bfloat16_tESM_NSA_8TiledMMAINSA_8MMA_AtomIJNSA_20SM100_MMA_F16BF16_SSISM_SM_fLi64ELi64ELNSA_4UMMA5MajorE1ELSR_1ELNSQ_7ScaleInE0ELSS_0EEEEEENSA_6LayoutINSB_IJSE_SE_SE_EEENSB_IJNSC_ILi0EEESX_SX_EEEEENSB_IJNSA_10UnderscoreES10_S10_EEEEENS7_6detail27Sm100ImplicitGemmTileTraitsINSA_13SM90_TMA_LOADENSA_14ComposedLayoutINSA_7SwizzleILi3ELi4ELi3EEENSA_18smem_ptr_flag_bitsILi16EEENSV_INSB_IJSH_NSC_ILi8EEEEEENSB_IJSE_SH_EEEEEEEvEENS14_INSA_30SM90_TMA_LOAD_IM2COL_MULTICASTES1F_vEEEENS_8epilogue10collective18CollectiveEpilogueINS1K_23Sm100TmaWarpSpecializedILi3ELi2ELi16ELb1ELb0EEEJSL_NSB_IJNSV_ISH_SE_EENSV_ISJ_SE_EEEEESM_NSB_IJlNSB_IJSE_lllEEESX_EEESM_S1T_NS1K_6fusion15FusionCallbacksIS1O_NS1U_17LinearCombinationISM_fSM_fLNS_15FloatRoundStyleE2EEESL_S1R_JEEENSA_5SM1004TMEM4LOAD26SM100_TMEM_LOAD_16dp256b4xES15_NS16_INS17_ILi2ELi4ELi3EEES1A_NSV_INSB_IJS1B_SJ_EEENSB_IJSJ_SE_EEEEEEENSA_17SM75_U32x4_LDSM_NENSA_14SM90_TMA_STOREES28_NSA_17SM90_U32x4_STSM_NENSA_39AutoVectorizingCopyWithAssumedAlignmentILi128EEEEEEvvEEEEvNT_6ParamsE) ;  /* 0xffffff60024c7950 */ /* 0x000fea0003c3ffff */
.L_x_217:
[----:B------:R-:W-:-:S00]  /*9ed0*/  BRA `(.L_x_217) ;  /* 0xfffffffc00fc7947 */ /* 0x000fc0000383ffff */
[----:B------:R-:W-:-:S00]  /*9ee0*/  NOP ;  /* 0x0000000000007918 */ /* 0x000fc00000000000 */
        /* <DEDUP_REMOVED lines=9> */
.L_x_218:


//--------------------- .nv.global.init           --------------------------
	.section	.nv.global.init,"aw",@progbits
.nv.global.init:
	.type		$str$29,@object
	.size		$str$29,($str$30 - $str$29)
$str$29:
        /*0000*/ 	.byte	0x28, 0x61, 0x64, 0x64, 0x72, 0x65, 0x73, 0x73, 0x20, 0x26, 0x20, 0x6d, 0x61, 0x73, 0x6b, 0x29
        /*0010*/ 	.byte	0x20, 0x3d, 0x3d, 0x20, 0x30, 0x00
	.type		$str$30,@object
	.size		$str$30,($str$28 - $str$30)
$str$30:
        /*0016*/ 	.byte	0x2f, 0x74, 0x6d, 0x70, 0x2f, 0x63, 0x75, 0x74, 0x6c, 0x61, 0x73, 0x73, 0x5f, 0x73, 0x77, 0x65
        /*0026*/ 	.byte	0x65, 0x70, 0x5f, 0x73, 0x72, 0x63, 0x2f, 0x69, 0x6e, 0x63, 0x6c, 0x75, 0x64, 0x65, 0x2f, 0x63
        /*0036*/ 	.byte	0x75, 0x74, 0x65, 0x2f, 0x70, 0x6f, 0x69, 0x6e, 0x74, 0x65, 0x72, 0x5f, 0x66, 0x6c, 0x61, 0x67
        /*0046*/ 	.byte	0x67, 0x65, 0x64, 0x2e, 0x68, 0x70, 0x70, 0x00
	.type		$str$28,@object
	.size		$str$28,($str$27 - $str$28)
$str$28:
        /*004e*/ 	.byte	0x2f, 0x74, 0x6d, 0x70, 0x2f, 0x63, 0x75, 0x74, 0x6c, 0x61, 0x73, 0x73, 0x5f, 0x73, 0x77, 0x65
        /*005e*/ 	.byte	0x65, 0x70, 0x5f, 0x73, 0x72, 0x63, 0x2f, 0x69, 0x6e, 0x63, 0x6c, 0x75, 0x64, 0x65, 0x2f, 0x63
        /*006e*/ 	.byte	0x75, 0x74, 0x65, 0x2f, 0x61, 0x74, 0x6f, 0x6d, 0x2f, 0x63, 0x6f, 0x70, 0x79, 0x5f, 0x74, 0x72
        /*007e*/ 	.byte	0x61, 0x69, 0x74, 0x73, 0x5f, 0x73, 0x6d, 0x31, 0x30, 0x30, 0x2e, 0x68, 0x70, 0x70, 0x00
	.type		$str$27,@object
	.size		$str$27,(__unnamed_1 - $str$27)
$str$27:
        /*008d*/ 	.byte	0x28, 0x28, 0x75, 0x69, 0x6e, 0x74, 0x33, 0x32, 0x5f, 0x74, 0x28, 0x74, 0x68, 0x72, 0x65, 0x61
        /*009d*/ 	.byte	0x64, 0x49, 0x64, 0x78, 0x2e, 0x78, 0x29, 0x20, 0x2f, 0x20, 0x33, 0x32, 0x29, 0x20, 0x25, 0x20
        /*00ad*/ 	.byte	0x34, 0x29, 0x20, 0x3d, 0x3d, 0x20, 0x28, 0x28, 0x28, 0x74, 0x6d, 0x65, 0x6d, 0x5f, 0x61, 0x64
        /*00bd*/ 	.byte	0x64, 0x72, 0x20, 0x3e, 0x3e, 0x20, 0x31, 0x36, 0x29, 0x20, 0x2f, 0x20, 0x33, 0x32, 0x29, 0x20
        /*00cd*/ 	.byte	0x25, 0x20, 0x34, 0x29, 0x00
	.type		__unnamed_1,@object
	.size		__unnamed_1,(__unnamed_2 - __unnamed_1)
__unnamed_1:
        /*00d2*/ 	.byte	0x61, 0x75, 0x74, 0x6f, 0x20, 0x63, 0x75, 0x74, 0x65, 0x3a, 0x3a, 0x61, 0x73, 0x5f, 0x70, 0x6f
        /* <DEDUP_REMOVED lines=24> */
        /*0262*/ 	.byte	0x30, 0x34, 0x38, 0x3e, 0x3e, 0x3e, 0x3e, 0x5d, 0x00
	.type		__unnamed_2,@object
	.size		__unnamed_2,(.L_2 - __unnamed_2)
__unnamed_2:
        /* <DEDUP_REMOVED lines=45> */
        /*053b*/ 	.byte	0x3e, 0x3e, 0x3e, 0x5d, 0x00
.L_2:


//--------------------- .nv.shared._ZN7cutlass13device_kernelINS_4conv6kernel13ConvUniversalINS1_16ConvProblemShapeILNS1_8OperatorE2ELi3EEENS1_10collective14CollectiveConvINS1_47MainloopSm100TmaUmmaWarpSpecializedImplicitGemmILS5_2ELi26ELi3ELi1ELi2EN4cute5tupleIJNSA_1CILi2EEENSC_ILi1EEESE_EEEEENSB_IJNSC_ILi64EEENSB_IJSH_EEENSB_IJNSC_ILi32EEEEEEEEENS_10bfloat16_tESM_NSA_8TiledMMAINSA_8MMA_AtomIJNSA_20SM100_MMA_F16BF16_SSISM_SM_fLi64ELi64ELNSA_4UMMA5MajorE1ELSR_1ELNSQ_7ScaleInE0ELSS_0EEEEEENSA_6LayoutINSB_IJSE_SE_SE_EEENSB_IJNSC_ILi0EEESX_SX_EEEEENSB_IJNSA_10UnderscoreES10_S10_EEEEENS7_6detail27Sm100ImplicitGemmTileTraitsINSA_13SM90_TMA_LOADENSA_14ComposedLayoutINSA_7SwizzleILi3ELi4ELi3EEENSA_18smem_ptr_flag_bitsILi16EEENSV_INSB_IJSH_NSC_ILi8EEEEEENSB_IJSE_SH_EEEEEEEvEENS14_INSA_30SM90_TMA_LOAD_IM2COL_MULTICASTES1F_vEEEENS_8epilogue10collective18CollectiveEpilogueINS1K_23Sm100TmaWarpSpecializedILi3ELi2ELi16ELb1ELb0EEEJSL_NSB_IJNSV_ISH_SE_EENSV_ISJ_SE_EEEEESM_NSB_IJlNSB_IJSE_lllEEESX_EEESM_S1T_NS1K_6fusion15FusionCallbacksIS1O_NS1U_17LinearCombinationISM_fSM_fLNS_15FloatRoundStyleE2EEESL_S1R_JEEENSA_5SM1004TMEM4LOAD26SM100_TMEM_LOAD_16dp256b4xES15_NS16_INS17_ILi2ELi4ELi3EEES1A_NSV_INSB_IJS1B_SJ_EEENSB_IJSJ_SE_EEEEEEENSA_17SM75_U32x4_LDSM_NENSA_14SM90_TMA_STOREES28_NSA_17SM90_U32x4_STSM_NENSA_39AutoVectorizingCopyWithAssumedAlignmentILi128EEEEEEvvEEEEvNT_6ParamsE --------------------------
	.section	.nv.shared._ZN7cutlass13device_kernelINS_4conv6kernel13ConvUniversalINS1_16ConvProblemShapeILNS1_8OperatorE2ELi3EEENS1_10collective14CollectiveConvINS1_47MainloopSm100TmaUmmaWarpSpecializedImplicitGemmILS5_2ELi26ELi3ELi1ELi2EN4cute5tupleIJNSA_1CILi2EEENSC_ILi1EEESE_EEEEENSB_IJNSC_ILi64EEENSB_IJSH_EEENSB_IJNSC_ILi32EEEEEEEEENS_10bfloat16_tESM_NSA_8TiledMMAINSA_8MMA_AtomIJNSA_20SM100_MMA_F16BF16_SSISM_SM_fLi64ELi64ELNSA_4UMMA5MajorE1ELSR_1ELNSQ_7ScaleInE0ELSS_0EEEEEENSA_6LayoutINSB_IJSE_SE_SE_EEENSB_IJNSC_ILi0EEESX_SX_EEEEENSB_IJNSA_10UnderscoreES10_S10_EEEEENS7_6detail27Sm100ImplicitGemmTileTraitsINSA_13SM90_TMA_LOADENSA_14ComposedLayoutINSA_7SwizzleILi3ELi4ELi3EEENSA_18smem_ptr_flag_bitsILi16EEENSV_INSB_IJSH_NSC_ILi8EEEEEENSB_IJSE_SH_EEEEEEEvEENS14_INSA_30SM90_TMA_LOAD_IM2COL_MULTICASTES1F_vEEEENS_8epilogue10collective18CollectiveEpilogueINS1K_23Sm100TmaWarpSpecializedILi3ELi2ELi16ELb1ELb0EEEJSL_NSB_IJNSV_ISH_SE_EENSV_ISJ_SE_EEEEESM_NSB_IJlNSB_IJSE_lllEEESX_EEESM_S1T_NS1K_6fusion15FusionCallbacksIS1O_NS1U_17LinearCombinationISM_fSM_fLNS_15FloatRoundStyleE2EEESL_S1R_JEEENSA_5SM1004TMEM4LOAD26SM100_TMEM_LOAD_16dp256b4xES15_NS16_INS17_ILi2ELi4ELi3EEES1A_NSV_INSB_IJS1B_SJ_EEENSB_IJSJ_SE_EEEEEEENSA_17SM75_U32x4_LDSM_NENSA_14SM90_TMA_STOREES28_NSA_17SM90_U32x4_STSM_NENSA_39AutoVectorizingCopyWithAssumedAlignmentILi128EEEEEEvvEEEEvNT_6ParamsE,"aw",@nobits
	.sectionflags	@""
	.align	16
	.zero		1024


//--------------------- .nv.shared.reserved.0     --------------------------
	.section	.nv.shared.reserved.0,"aw",@nobits
	.weak		__nv_reservedSMEM_offset_0_alias
	.size		__nv_reservedSMEM_offset_0_alias, 0, 64
	.other		__nv_reservedSMEM_offset_0_alias,@"STO_CUDA_RESERVED_SHARED STV_DEFAULT"
__nv_reservedSMEM_offset_0_alias:
	.zero		0
.nv.shared.reserved.0:
	.zero		64
	.weak		__nv_reservedSMEM_tcgen05_partition
	.type		__nv_reservedSMEM_tcgen05_partition,@object
	.size		__nv_reservedSMEM_tcgen05_partition,(.L_0 - __nv_reservedSMEM_tcgen05_partition)
__nv_reservedSMEM_tcgen05_partition:
	.zero		32
.L_0:


//--------------------- .nv.global                --------------------------
	.section	.nv.global,"aw",@nobits
.nv.global:
	.type		_ZN39_INTERNAL_9894f68c_4_k_cu_14cb5bce_42334cute1_E,@object
	.size		_ZN39_INTERNAL_9894f68c_4_k_cu_14cb5bce_42334cute1_E,(_ZN39_INTERNAL_9894f68c_4_k_cu_14cb5bce_42334cuda3std3__45__cpo6cbeginE - _ZN39_INTERNAL_9894f68c_4_k_cu_14cb5bce_42334cute1_E)
_ZN39_INTERNAL_9894f68c_4_k_cu_14cb5bce_42334cute1_E:
	.zero		1
	.type		_ZN39_INTERNAL_9894f68c_4_k_cu_14cb5bce_42334cuda3std3__45__cpo6cbeginE,@object
	.size		_ZN39_INTERNAL_9894f68c_4_k_cu_14cb5bce_42334cuda3std3__45__cpo6cbeginE,(_ZN39_INTERNAL_9894f68c_4_k_cu_14cb5bce_42334cuda3std3__48in_placeE - _ZN39_INTERNAL_9894f68c_4_k_cu_14cb5bce_42334cuda3std3__45__cpo6cbeginE)
_ZN39_INTERNAL_9894f68c_4_k_cu_14cb5bce_42334cuda3std3__45__cpo6cbeginE:
	.zero		1
	.type		_ZN39_INTERNAL_9894f68c_4_k_cu_14cb5bce_42334cuda3std3__48in_placeE,@object
	.size		_ZN39_INTERNAL_9894f68c_4_k_cu_14cb5bce_42334cuda3std3__48in_placeE,(_ZN39_INTERNAL_9894f68c_4_k_cu_14cb5bce_42334cuda3std6ranges3__45__cpo9iter_moveE - _ZN39_INTERNAL_9894f68c_4_k_cu_14cb5bce_42334cuda3std3__48in_placeE)
_ZN39_INTERNAL_9894f68c_4_k_cu_14cb5bce_42334cuda3std3__48in_placeE:
	.zero		1
	.type		_ZN39_INTERNAL_9894f68c_4_k_cu_14cb5bce_42334cuda3std6ranges3__45__cpo9iter_moveE,@object
	.size		_ZN39_INTERNAL_9894f68c_4_k_cu_14cb5bce_42334cuda3std6ranges3__45__cpo9iter_moveE,(_ZN39_INTERNAL_9894f68c_4_k_cu_14cb5bce_42334cuda3std3__45__cpo5beginE - _ZN39_INTERNAL_9894f68c_4_k_cu_14cb5bce_42334cuda3std6ranges3__45__cpo9iter_moveE)
_ZN39_INTERNAL_9894f68c_4_k_cu_14cb5bce_42334cuda3std6ranges3__45__cpo9iter_moveE:
	.zero		1
	.type		_ZN39_INTERNAL_9894f68c_4_k_cu_14cb5bce_42334cuda3std3__45__cpo5beginE,@object
	.size		_ZN39_INTERNAL_9894f68c_4_k_cu_14cb5bce_42334cuda3std3__45__cpo5beginE,(_ZN39_INTERNAL_9894f68c_4_k_cu_14cb5bce_42334cuda3std3__441_GLOBAL__N__9894f68c_4_k_cu_14cb5bce_42336ignoreE - _ZN39_INTERNAL_9894f68c_4_k_cu_14cb5bce_42334cuda3std3__45__cpo5beginE)
_ZN39_INTERNAL_9894f68c_4_k_cu_14cb5bce_42334cuda3std3__45__cpo5beginE:
	.zero		1
	.type		_ZN39_INTERNAL_9894f68c_4_k_cu_14cb5bce_42334cuda3std3__441_GLOBAL__N__9894f68c_4_k_cu_14cb5bce_42336ignoreE,@object
	.size		_ZN39_INTERNAL_9894f68c_4_k_cu_14cb5bce_42334cuda3std3__441_GLOBAL__N__9894f68c_4_k_cu_14cb5bce_42336ignoreE,(_ZN39_INTERNAL_9894f68c_4_k_cu_14cb5bce_42334cute7productE - _ZN39_INTERNAL_9894f68c_4_k_cu_14cb5bce_42334cuda3std3__441_GLOBAL__N__9894f68c_4_k_cu_14cb5bce_42336ignoreE)
_ZN39_INTERNAL_9894f68c_4_k_cu_14cb5bce_42334cuda3std3__441_GLOBAL__N__9894f68c_4_k_cu_14cb5bce_42336ignoreE:
	.zero		1
	.type		_ZN39_INTERNAL_9894f68c_4_k_cu_14cb5bce_42334cute7productE,@object
	.size		_ZN39_INTERNAL_9894f68c_4_k_cu_14cb5bce_42334cute7productE,(_ZN39_INTERNAL_9894f68c_4_k_cu_14cb5bce_42334cuda3std3__45__cpo3endE - _ZN39_INTERNAL_9894f68c_4_k_cu_14cb5bce_42334cute7productE)
_ZN39_INTERNAL_9894f68c_4_k_cu_14cb5bce_42334cute7productE:
	.zero		1
	.type		_ZN39_INTERNAL_9894f68c_4_k_cu_14cb5bce_42334cuda3std3__45__cpo3endE,@object
	.size		_ZN39_INTERNAL_9894f68c_4_k_cu_14cb5bce_42334cuda3std3__45__cpo3endE,(_ZN39_INTERNAL_9894f68c_4_k_cu_14cb5bce_42334cuda3std3__419piecewise_constructE - _ZN39_INTERNAL_9894f68c_4_k_cu_14cb5bce_42334cuda3std3__45__cpo3endE)
_ZN39_INTERNAL_9894f68c_4_k_cu_14cb5bce_42334cuda3std3__45__cpo3endE:
	.zero		1
	.type		_ZN39_INTERNAL_9894f68c_4_k_cu_14cb5bce_42334cuda3std3__419piecewise_constructE,@object
	.size		_ZN39_INTERNAL_9894f68c_4_k_cu_14cb5bce_42334cuda3std3__419piecewise_constructE,(_ZN39_INTERNAL_9894f68c_4_k_cu_14cb5bce_42334cuda3std3__45__cpo4cendE - _ZN39_INTERNAL_9894f68c_4_k_cu_14cb5bce_42334cuda3std3__419piecewise_constructE)
_ZN39_INTERNAL_9894f68c_4_k_cu_14cb5bce_42334cuda3std3__419piecewise_constructE:
	.zero		1
	.type		_ZN39_INTERNAL_9894f68c_4_k_cu_14cb5bce_42334cuda3std3__45__cpo4cendE,@object
	.size		_ZN39_INTERNAL_9894f68c_4_k_cu_14cb5bce_42334cuda3std3__45__cpo4cendE,(_ZN39_INTERNAL_9894f68c_4_k_cu_14cb5bce_42334cuda3std6ranges3__45__cpo4swapE - _ZN39_INTERNAL_9894f68c_4_k_cu_14cb5bce_42334cuda3std3__45__cpo4cendE)
_ZN39_INTERNAL_9894f68c_4_k_cu_14cb5bce_42334cuda3std3__45__cpo4cendE:
	.zero		1
	.type		_ZN39_INTERNAL_9894f68c_4_k_cu_14cb5bce_42334cuda3std6ranges3__45__cpo4swapE,@object
	.size		_ZN39_INTERNAL_9894f68c_4_k_cu_14cb5bce_42334cuda3std6ranges3__45__cpo4swapE,(.L_10 - _ZN39_INTERNAL_9894f68c_4_k_cu_14cb5bce_42334cuda3std6ranges3__45__cpo4swapE)
_ZN39_INTERNAL_9894f68c_4_k_cu_14cb5bce_42334cuda3std6ranges3__45__cpo4swapE:
	.zero		1
.L_10:


//--------------------- .nv.constant0._ZN7cutlass13device_kernelINS_4conv6kernel13ConvUniversalINS1_16ConvProblemShapeILNS1_8OperatorE2ELi3EEENS1_10collective14CollectiveConvINS1_47MainloopSm100TmaUmmaWarpSpecializedImplicitGemmILS5_2ELi26ELi3ELi1ELi2EN4cute5tupleIJNSA_1CILi2EEENSC_ILi1EEESE_EEEEENSB_IJNSC_ILi64EEENSB_IJSH_EEENSB_IJNSC_ILi32EEEEEEEEENS_10bfloat16_tESM_NSA_8TiledMMAINSA_8MMA_AtomIJNSA_20SM100_MMA_F16BF16_SSISM_SM_fLi64ELi64ELNSA_4UMMA5MajorE1ELSR_1ELNSQ_7ScaleInE0ELSS_0EEEEEENSA_6LayoutINSB_IJSE_SE_SE_EEENSB_IJNSC_ILi0EEESX_SX_EEEEENSB_IJNSA_10UnderscoreES10_S10_EEEEENS7_6detail27Sm100ImplicitGemmTileTraitsINSA_13SM90_TMA_LOADENSA_14ComposedLayoutINSA_7SwizzleILi3ELi4ELi3EEENSA_18smem_ptr_flag_bitsILi16EEENSV_INSB_IJSH_NSC_ILi8EEEEEENSB_IJSE_SH_EEEEEEEvEENS14_INSA_30SM90_TMA_LOAD_IM2COL_MULTICASTES1F_vEEEENS_8epilogue10collective18CollectiveEpilogueINS1K_23Sm100TmaWarpSpecializedILi3ELi2ELi16ELb1ELb0EEEJSL_NSB_IJNSV_ISH_SE_EENSV_ISJ_SE_EEEEESM_NSB_IJlNSB_IJSE_lllEEESX_EEESM_S1T_NS1K_6fusion15FusionCallbacksIS1O_NS1U_17LinearCombinationISM_fSM_fLNS_15FloatRoundStyleE2EEESL_S1R_JEEENSA_5SM1004TMEM4LOAD26SM100_TMEM_LOAD_16dp256b4xES15_NS16_INS17_ILi2ELi4ELi3EEES1A_NSV_INSB_IJS1B_SJ_EEENSB_IJSJ_SE_EEEEEEENSA_17SM75_U32x4_LDSM_NENSA_14SM90_TMA_STOREES28_NSA_17SM90_U32x4_STSM_NENSA_39AutoVectorizingCopyWithAssumedAlignmentILi128EEEEEEvvEEEEvNT_6ParamsE --------------------------
	.section	.nv.constant0._ZN7cutlass13device_kernelINS_4conv6kernel13ConvUniversalINS1_16ConvProblemShapeILNS1_8OperatorE2ELi3EEENS1_10collective14CollectiveConvINS1_47MainloopSm100TmaUmmaWarpSpecializedImplicitGemmILS5_2ELi26ELi3ELi1ELi2EN4cute5tupleIJNSA_1CILi2EEENSC_ILi1EEESE_EEEEENSB_IJNSC_ILi64EEENSB_IJSH_EEENSB_IJNSC_ILi32EEEEEEEEENS_10bfloat16_tESM_NSA_8TiledMMAINSA_8MMA_AtomIJNSA_20SM100_MMA_F16BF16_SSISM_SM_fLi64ELi64ELNSA_4UMMA5MajorE1ELSR_1ELNSQ_7ScaleInE0ELSS_0EEEEEENSA_6LayoutINSB_IJSE_SE_SE_EEENSB_IJNSC_ILi0EEESX_SX_EEEEENSB_IJNSA_10UnderscoreES10_S10_EEEEENS7_6detail27Sm100ImplicitGemmTileTraitsINSA_13SM90_TMA_LOADENSA_14ComposedLayoutINSA_7SwizzleILi3ELi4ELi3EEENSA_18smem_ptr_flag_bitsILi16EEENSV_INSB_IJSH_NSC_ILi8EEEEEENSB_IJSE_SH_EEEEEEEvEENS14_INSA_30SM90_TMA_LOAD_IM2COL_MULTICASTES1F_vEEEENS_8epilogue10collective18CollectiveEpilogueINS1K_23Sm100TmaWarpSpecializedILi3ELi2ELi16ELb1ELb0EEEJSL_NSB_IJNSV_ISH_SE_EENSV_ISJ_SE_EEEEESM_NSB_IJlNSB_IJSE_lllEEESX_EEESM_S1T_NS1K_6fusion15FusionCallbacksIS1O_NS1U_17LinearCombinationISM_fSM_fLNS_15FloatRoundStyleE2EEESL_S1R_JEEENSA_5SM1004TMEM4LOAD26SM100_TMEM_LOAD_16dp256b4xES15_NS16_INS17_ILi2ELi4ELi3EEES1A_NSV_INSB_IJS1B_SJ_EEENSB_IJSJ_SE_EEEEEEENSA_17SM75_U32x4_LDSM_NENSA_14SM90_TMA_STOREES28_NSA_17SM90_U32x4_STSM_NENSA_39AutoVectorizingCopyWithAssumedAlignmentILi128EEEEEEvvEEEEvNT_6ParamsE,"a",@progbits
	.sectionflags	@""
	.align	4
.nv.constant0._ZN7cutlass13device_kernelINS_4conv6kernel13ConvUniversalINS1_16ConvProblemShapeILNS1_8OperatorE2ELi3EEENS1_10collective14CollectiveConvINS1_47MainloopSm100TmaUmmaWarpSpecializedImplicitGemmILS5_2ELi26ELi3ELi1ELi2EN4cute5tupleIJNSA_1CILi2EEENSC_ILi1EEESE_EEEEENSB_IJNSC_ILi64EEENSB_IJSH_EEENSB_IJNSC_ILi32EEEEEEEEENS_10bfloat16_tESM_NSA_8TiledMMAINSA_8MMA_AtomIJNSA_20SM100_MMA_F16BF16_SSISM_SM_fLi64ELi64ELNSA_4UMMA5MajorE1ELSR_1ELNSQ_7ScaleInE0ELSS_0EEEEEENSA_6LayoutINSB_IJSE_SE_SE_EEENSB_IJNSC_ILi0EEESX_SX_EEEEENSB_IJNSA_10UnderscoreES10_S10_EEEEENS7_6detail27Sm100ImplicitGemmTileTraitsINSA_13SM90_TMA_LOADENSA_14ComposedLayoutINSA_7SwizzleILi3ELi4ELi3EEENSA_18smem_ptr_flag_bitsILi16EEENSV_INSB_IJSH_NSC_ILi8EEEEEENSB_IJSE_SH_EEEEEEEvEENS14_INSA_30SM90_TMA_LOAD_IM2COL_MULTICASTES1F_vEEEENS_8epilogue10collective18CollectiveEpilogueINS1K_23Sm100TmaWarpSpecializedILi3ELi2ELi16ELb1ELb0EEEJSL_NSB_IJNSV_ISH_SE_EENSV_ISJ_SE_EEEEESM_NSB_IJlNSB_IJSE_lllEEESX_EEESM_S1T_NS1K_6fusion15FusionCallbacksIS1O_NS1U_17LinearCombinationISM_fSM_fLNS_15FloatRoundStyleE2EEESL_S1R_JEEENSA_5SM1004TMEM4LOAD26SM100_TMEM_LOAD_16dp256b4xES15_NS16_INS17_ILi2ELi4ELi3EEES1A_NSV_INSB_IJS1B_SJ_EEENSB_IJSJ_SE_EEEEEEENSA_17SM75_U32x4_LDSM_NENSA_14SM90_TMA_STOREES28_NSA_17SM90_U32x4_STSM_NENSA_39AutoVectorizingCopyWithAssumedAlignmentILi128EEEEEEvvEEEEvNT_6ParamsE:
	.zero		3200


//--------------------- SYMBOLS --------------------------

	.type		.nv.reservedSmem.offset0,@object
	.size		.nv.reservedSmem.offset0,0x4
	.type		.nv.reservedSmem.cap,@object
	.size		.nv.reservedSmem.cap,0x4
	.type		__assertfail,@function
